// auto-generated by cutlass_sweep.conv — config: {"arch": "sm_90", "cluster_m": 1, "cluster_n": 1, "conv_kind": "fprop", "dtype": "tf32", "ndim": 3, "tile_k": 32, "tile_m": 64, "tile_n": 64}
#include "cutlass/cutlass.h"
#include "cute/tensor.hpp"
#include "cutlass/kernel_hardware_info.hpp"
#include "cutlass/conv/convolution.h"
#include "cutlass/conv/dispatch_policy.hpp"
#include "cutlass/conv/collective/collective_builder.hpp"
#include "cutlass/conv/kernel/conv_universal.hpp"
#include "cutlass/conv/device/conv_universal_adapter.hpp"
#include "cutlass/epilogue/collective/collective_builder.hpp"

using namespace cute;
using Elem = cutlass::tfloat32_t;
using Acc  = float;
using LayoutAB = cutlass::layout::TensorNDHWC;
using LayoutC  = cutlass::layout::TensorNDHWC;
constexpr auto ConvOp = cutlass::conv::Operator::kFprop;
using TileShape    = Shape<_64, _64, Shape<_32>>;
using ClusterShape = Shape<_1, _1, _1>;

using CollectiveEpilogue = typename cutlass::epilogue::collective::CollectiveBuilder<
    cutlass::arch::Sm90, cutlass::arch::OpClassTensorOp,
    TileShape, ClusterShape,
    cutlass::epilogue::collective::EpilogueTileAuto,
    Acc, Acc,
    Elem, LayoutC, 128 / cutlass::sizeof_bits<Elem>::value,
    Elem, LayoutC, 128 / cutlass::sizeof_bits<Elem>::value,
    cutlass::epilogue::collective::EpilogueScheduleAuto
  >::CollectiveOp;

using CollectiveMainloop = typename cutlass::conv::collective::CollectiveBuilder<
    cutlass::arch::Sm90, cutlass::arch::OpClassTensorOp, ConvOp,
    Elem, LayoutAB, 128 / cutlass::sizeof_bits<Elem>::value,
    Elem, LayoutAB, 128 / cutlass::sizeof_bits<Elem>::value,
    Acc,
    TileShape, ClusterShape,
    cutlass::conv::collective::StageCountAutoCarveout<
        static_cast<int>(sizeof(typename CollectiveEpilogue::SharedStorage))>,
    cutlass::conv::collective::KernelScheduleAuto
  >::CollectiveOp;

using ProblemShape = cutlass::conv::ConvProblemShape<
    ConvOp, CollectiveMainloop::DispatchPolicy::NumSpatialDimensions>;
using ConvKernel = cutlass::conv::kernel::ConvUniversal<
    ProblemShape, CollectiveMainloop, CollectiveEpilogue>;
using Conv = cutlass::conv::device::ConvUniversalAdapter<ConvKernel>;

auto* _anchor = &cutlass::device_kernel<ConvKernel>;


// ===== COMPILED SASS (sm_90a) =====

	.target	sm_90a

	.elftype	@"ET_EXEC"


//--------------------- .note.nv.tkinfo           --------------------------
	.section	.note.nv.tkinfo,"",@"SHT_NOTE"
	.sectionflags	@"SHF_NOTE_NV_TKINFO"
	.tkinfo
        /*0018*/ 	.word	0x00000002
        /*0030*/ 	.string	""
        /*0030*/ 	.string	"ptxas"
        /*0030*/ 	.string	"Cuda compilation tools, release 13.0, V13.0.88"
        /*0030*/ 	.string	"Build cuda_13.0.r13.0/compiler.36424714_0"
        /*0030*/ 	.string	"-arch sm_90a -m 64 "



//--------------------- .note.nv.cuinfo           --------------------------
	.section	.note.nv.cuinfo,"",@"SHT_NOTE"
	.sectionflags	@"SHF_NOTE_NV_CUINFO"
        /*0018*/ 	.short	0x0002
        /*001a*/ 	.short	0x005a
        /*001c*/ 	.short	0x0082
	.zero		2


//--------------------- .nv.info                  --------------------------
	.section	.nv.info,"",@"SHT_CUDA_INFO"
	.align	4


	//----- nvinfo : EIATTR_REGCOUNT
	.align		4
        /*0000*/ 	.byte	0x04, 0x2f
        /*0002*/ 	.short	(.L_12 - .L_11)
	.align		4
.L_11:
        /*0004*/ 	.word	index@(_ZN7cutlass13device_kernelINS_4conv6kernel13ConvUniversalINS1_16ConvProblemShapeILNS1_8OperatorE0ELi3EEENS1_10collective14CollectiveConvINS1_46MainloopSm90TmaGmmaWarpSpecializedImplicitGemmILS5_0ELi14ELi3EN4cute5tupleIJNSA_1CILi1EEESD_SD_EEENS1_36KernelImplicitTmaWarpSpecializedSm90ELi1EEENSB_IJNSC_ILi64EEESH_NSB_IJNSC_ILi32EEEEEEEEENS_10tfloat32_tESL_NSA_8TiledMMAINSA_8MMA_AtomIJNSA_4SM904GMMA29MMA_64x64x8_F32TF32TF32_SS_TNILNSP_7ScaleInE1ELSR_1EEEEEENSA_6LayoutISE_NSB_IJNSC_ILi0EEESV_SV_EEEEENSB_IJNSA_10UnderscoreESY_SY_EEEEENS7_6detail26Sm90ImplicitGemmTileTraitsINSA_20SM90_TMA_LOAD_IM2COLENSA_14ComposedLayoutINSA_7SwizzleILi3ELi4ELi3EEENSA_18smem_ptr_flag_bitsILi32EEENSU_INSB_IJNSB_IJNSC_ILi8EEES19_EEENSB_IJSI_SD_EEENSB_IJSD_NSC_ILi14EEEEEEEEENSB_IJNSB_IJSI_NSC_ILi256EEEEEENSB_IJSD_SV_EEENSB_IJSV_NSC_ILi2048EEEEEEEEEEEEEvEENS12_INSA_13SM90_TMA_LOADES1M_vEEEENS_8epilogue10collective6detail29Sm90TmaWarpSpecializedAdapterINS1S_15DefaultEpilogueISL_NSB_IJNSB_IJllllEEESD_SV_EEES1X_NS1R_6thread17LinearCombinationISL_Li1EffLNS1Y_9ScaleType4KindE0ELNS_15FloatRoundStyleE2ESL_EENS_4gemm15EpilogueDefaultEEEEEvvEEEEvNT_6ParamsE)
        /*0008*/ 	.word	0x0000003a


	//----- nvinfo : EIATTR_FRAME_SIZE
	.align		4
.L_12:
        /*000c*/ 	.byte	0x04, 0x11
        /*000e*/ 	.short	(.L_14 - .L_13)
	.align		4
.L_13:
        /*0010*/ 	.word	index@(_ZN7cutlass13device_kernelINS_4conv6kernel13ConvUniversalINS1_16ConvProblemShapeILNS1_8OperatorE0ELi3EEENS1_10collective14CollectiveConvINS1_46MainloopSm90TmaGmmaWarpSpecializedImplicitGemmILS5_0ELi14ELi3EN4cute5tupleIJNSA_1CILi1EEESD_SD_EEENS1_36KernelImplicitTmaWarpSpecializedSm90ELi1EEENSB_IJNSC_ILi64EEESH_NSB_IJNSC_ILi32EEEEEEEEENS_10tfloat32_tESL_NSA_8TiledMMAINSA_8MMA_AtomIJNSA_4SM904GMMA29MMA_64x64x8_F32TF32TF32_SS_TNILNSP_7ScaleInE1ELSR_1EEEEEENSA_6LayoutISE_NSB_IJNSC_ILi0EEESV_SV_EEEEENSB_IJNSA_10UnderscoreESY_SY_EEEEENS7_6detail26Sm90ImplicitGemmTileTraitsINSA_20SM90_TMA_LOAD_IM2COLENSA_14ComposedLayoutINSA_7SwizzleILi3ELi4ELi3EEENSA_18smem_ptr_flag_bitsILi32EEENSU_INSB_IJNSB_IJNSC_ILi8EEES19_EEENSB_IJSI_SD_EEENSB_IJSD_NSC_ILi14EEEEEEEEENSB_IJNSB_IJSI_NSC_ILi256EEEEEENSB_IJSD_SV_EEENSB_IJSV_NSC_ILi2048EEEEEEEEEEEEEvEENS12_INSA_13SM90_TMA_LOADES1M_vEEEENS_8epilogue10collective6detail29Sm90TmaWarpSpecializedAdapterINS1S_15DefaultEpilogueISL_NSB_IJNSB_IJllllEEESD_SV_EEES1X_NS1R_6thread17LinearCombinationISL_Li1EffLNS1Y_9ScaleType4KindE0ELNS_15FloatRoundStyleE2ESL_EENS_4gemm15EpilogueDefaultEEEEEvvEEEEvNT_6ParamsE)
        /*0014*/ 	.word	0x00000000


	//----- nvinfo : EIATTR_MIN_STACK_SIZE
	.align		4
.L_14:
        /*0018*/ 	.byte	0x04, 0x12
        /*001a*/ 	.short	(.L_16 - .L_15)
	.align		4
.L_15:
        /*001c*/ 	.word	index@(_ZN7cutlass13device_kernelINS_4conv6kernel13ConvUniversalINS1_16ConvProblemShapeILNS1_8OperatorE0ELi3EEENS1_10collective14CollectiveConvINS1_46MainloopSm90TmaGmmaWarpSpecializedImplicitGemmILS5_0ELi14ELi3EN4cute5tupleIJNSA_1CILi1EEESD_SD_EEENS1_36KernelImplicitTmaWarpSpecializedSm90ELi1EEENSB_IJNSC_ILi64EEESH_NSB_IJNSC_ILi32EEEEEEEEENS_10tfloat32_tESL_NSA_8TiledMMAINSA_8MMA_AtomIJNSA_4SM904GMMA29MMA_64x64x8_F32TF32TF32_SS_TNILNSP_7ScaleInE1ELSR_1EEEEEENSA_6LayoutISE_NSB_IJNSC_ILi0EEESV_SV_EEEEENSB_IJNSA_10UnderscoreESY_SY_EEEEENS7_6detail26Sm90ImplicitGemmTileTraitsINSA_20SM90_TMA_LOAD_IM2COLENSA_14ComposedLayoutINSA_7SwizzleILi3ELi4ELi3EEENSA_18smem_ptr_flag_bitsILi32EEENSU_INSB_IJNSB_IJNSC_ILi8EEES19_EEENSB_IJSI_SD_EEENSB_IJSD_NSC_ILi14EEEEEEEEENSB_IJNSB_IJSI_NSC_ILi256EEEEEENSB_IJSD_SV_EEENSB_IJSV_NSC_ILi2048EEEEEEEEEEEEEvEENS12_INSA_13SM90_TMA_LOADES1M_vEEEENS_8epilogue10collective6detail29Sm90TmaWarpSpecializedAdapterINS1S_15DefaultEpilogueISL_NSB_IJNSB_IJllllEEESD_SV_EEES1X_NS1R_6thread17LinearCombinationISL_Li1EffLNS1Y_9ScaleType4KindE0ELNS_15FloatRoundStyleE2ESL_EENS_4gemm15EpilogueDefaultEEEEEvvEEEEvNT_6ParamsE)
        /*0020*/ 	.word	0x00000000
.L_16:


//--------------------- .nv.compat                --------------------------
	.section	.nv.compat,"",@"SHT_CUDA_COMPAT_INFO"
	.align	4
        /*0000*/ 	.byte	0x02, 0x09, 0x01, 0x00, 0x02, 0x02, 0x04, 0x00, 0x02, 0x05, 0x05, 0x00, 0x03, 0x07, 0x01, 0x01
        /*0010*/ 	.byte	0x02, 0x03, 0x01, 0x00, 0x02, 0x06, 0x01, 0x00, 0x04, 0x0b, 0x08, 0x00, 0x00, 0x00, 0x00, 0x00
        /*0020*/ 	.byte	0x00, 0x00, 0x00, 0x00


//--------------------- .nv.info._ZN7cutlass13device_kernelINS_4conv6kernel13ConvUniversalINS1_16ConvProblemShapeILNS1_8OperatorE0ELi3EEENS1_10collective14CollectiveConvINS1_46MainloopSm90TmaGmmaWarpSpecializedImplicitGemmILS5_0ELi14ELi3EN4cute5tupleIJNSA_1CILi1EEESD_SD_EEENS1_36KernelImplicitTmaWarpSpecializedSm90ELi1EEENSB_IJNSC_ILi64EEESH_NSB_IJNSC_ILi32EEEEEEEEENS_10tfloat32_tESL_NSA_8TiledMMAINSA_8MMA_AtomIJNSA_4SM904GMMA29MMA_64x64x8_F32TF32TF32_SS_TNILNSP_7ScaleInE1ELSR_1EEEEEENSA_6LayoutISE_NSB_IJNSC_ILi0EEESV_SV_EEEEENSB_IJNSA_10UnderscoreESY_SY_EEEEENS7_6detail26Sm90ImplicitGemmTileTraitsINSA_20SM90_TMA_LOAD_IM2COLENSA_14ComposedLayoutINSA_7SwizzleILi3ELi4ELi3EEENSA_18smem_ptr_flag_bitsILi32EEENSU_INSB_IJNSB_IJNSC_ILi8EEES19_EEENSB_IJSI_SD_EEENSB_IJSD_NSC_ILi14EEEEEEEEENSB_IJNSB_IJSI_NSC_ILi256EEEEEENSB_IJSD_SV_EEENSB_IJSV_NSC_ILi2048EEEEEEEEEEEEEvEENS12_INSA_13SM90_TMA_LOADES1M_vEEEENS_8epilogue10collective6detail29Sm90TmaWarpSpecializedAdapterINS1S_15DefaultEpilogueISL_NSB_IJNSB_IJllllEEESD_SV_EEES1X_NS1R_6thread17LinearCombinationISL_Li1EffLNS1Y_9ScaleType4KindE0ELNS_15FloatRoundStyleE2ESL_EENS_4gemm15EpilogueDefaultEEEEEvvEEEEvNT_6ParamsE --------------------------
	.section	.nv.info._ZN7cutlass13device_kernelINS_4conv6kernel13ConvUniversalINS1_16ConvProblemShapeILNS1_8OperatorE0ELi3EEENS1_10collective14CollectiveConvINS1_46MainloopSm90TmaGmmaWarpSpecializedImplicitGemmILS5_0ELi14ELi3EN4cute5tupleIJNSA_1CILi1EEESD_SD_EEENS1_36KernelImplicitTmaWarpSpecializedSm90ELi1EEENSB_IJNSC_ILi64EEESH_NSB_IJNSC_ILi32EEEEEEEEENS_10tfloat32_tESL_NSA_8TiledMMAINSA_8MMA_AtomIJNSA_4SM904GMMA29MMA_64x64x8_F32TF32TF32_SS_TNILNSP_7ScaleInE1ELSR_1EEEEEENSA_6LayoutISE_NSB_IJNSC_ILi0EEESV_SV_EEEEENSB_IJNSA_10UnderscoreESY_SY_EEEEENS7_6detail26Sm90ImplicitGemmTileTraitsINSA_20SM90_TMA_LOAD_IM2COLENSA_14ComposedLayoutINSA_7SwizzleILi3ELi4ELi3EEENSA_18smem_ptr_flag_bitsILi32EEENSU_INSB_IJNSB_IJNSC_ILi8EEES19_EEENSB_IJSI_SD_EEENSB_IJSD_NSC_ILi14EEEEEEEEENSB_IJNSB_IJSI_NSC_ILi256EEEEEENSB_IJSD_SV_EEENSB_IJSV_NSC_ILi2048EEEEEEEEEEEEEvEENS12_INSA_13SM90_TMA_LOADES1M_vEEEENS_8epilogue10collective6detail29Sm90TmaWarpSpecializedAdapterINS1S_15DefaultEpilogueISL_NSB_IJNSB_IJllllEEESD_SV_EEES1X_NS1R_6thread17LinearCombinationISL_Li1EffLNS1Y_9ScaleType4KindE0ELNS_15FloatRoundStyleE2ESL_EENS_4gemm15EpilogueDefaultEEEEEvvEEEEvNT_6ParamsE,"",@"SHT_CUDA_INFO"
	.sectionflags	@""
	.align	4


	//----- nvinfo : EIATTR_CUDA_API_VERSION
	.align		4
        /*0000*/ 	.byte	0x04, 0x37
        /*0002*/ 	.short	(.L_18 - .L_17)
.L_17:
        /*0004*/ 	.word	0x00000082


	//----- nvinfo : EIATTR_KPARAM_INFO
	.align		4
.L_18:
        /*0008*/ 	.byte	0x04, 0x17
        /*000a*/ 	.short	(.L_20 - .L_19)
.L_19:
        /*000c*/ 	.word	0x00000000
        /*0010*/ 	.short	0x0000
        /*0012*/ 	.short	0x0070
        /*0014*/ 	.byte	0x00, 0xf0, 0x01, 0x10


	//----- nvinfo : EIATTR_SPARSE_MMA_MASK
	.align		4
.L_20:
        /*0018*/ 	.byte	0x03, 0x50
        /*001a*/ 	.short	0x0000


	//----- nvinfo : EIATTR_MAXREG_COUNT
	.align		4
        /*001c*/ 	.byte	0x03, 0x1b
        /*001e*/ 	.short	0x00ff


	//----- nvinfo : EIATTR_NUM_BARRIERS
	.align		4
        /*0020*/ 	.byte	0x02, 0x4c
        /*0022*/ 	.byte	0x01
	.zero		1


	//----- nvinfo : EIATTR_MERCURY_ISA_VERSION
	.align		4
        /*0024*/ 	.byte	0x03, 0x5f
        /*0026*/ 	.short	0x0101


	//----- nvinfo : EIATTR_COOP_GROUP_MASK_REGIDS
	.align		4
        /*0028*/ 	.byte	0x04, 0x29
        /*002a*/ 	.short	(.L_22 - .L_21)


	//   ....[0]....
.L_21:
        /*002c*/ 	.word	0xffffffff


	//   ....[1]....
        /*0030*/ 	.word	0xffffffff


	//   ....[2]....
        /*0034*/ 	.word	0xffffffff


	//----- nvinfo : EIATTR_COOP_GROUP_INSTR_OFFSETS
	.align		4
.L_22:
        /*0038*/ 	.byte	0x04, 0x28
        /*003a*/ 	.short	(.L_24 - .L_23)


	//   ....[0]....
.L_23:
        /*003c*/ 	.word	0x00000060


	//   ....[1]....
        /*0040*/ 	.word	0x00000070


	//   ....[2]....
        /*0044*/ 	.word	0x00000130


	//----- nvinfo : EIATTR_MBARRIER_INSTR_OFFSETS
	.align		4
.L_24:
        /*0048*/ 	.byte	0x04, 0x39
        /*004a*/ 	.short	(.L_26 - .L_25)


	//   ....[0]....
.L_25:
        /*004c*/ 	.word	0x00000270
        /*0050*/ 	.word	0x000000ff
        /*0054*/ 	.word	0x00038000
        /*0058*/ 	.short	0x0100
        /*005a*/ 	.byte	0x08
	.zero		1


	//   ....[1]....
        /*005c*/ 	.word	0x00000280
        /*0060*/ 	.word	0x000000ff
        /*0064*/ 	.word	0x00038070
        /*0068*/ 	.short	0x0100
        /*006a*/ 	.byte	0x08
	.zero		1


	//   ....[2]....
        /*006c*/ 	.word	0x00000290
        /*0070*/ 	.word	0x000000ff
        /*0074*/ 	.word	0x00038008
        /*0078*/ 	.short	0x0100
        /*007a*/ 	.byte	0x08
	.zero		1


	//   ....[3]....
        /*007c*/ 	.word	0x000002a0
        /*0080*/ 	.word	0x000000ff
        /*0084*/ 	.word	0x00038078
        /*0088*/ 	.short	0x0100
        /*008a*/ 	.byte	0x08
	.zero		1


	//   ....[4]....
        /*008c*/ 	.word	0x000002b0
        /*0090*/ 	.word	0x000000ff
        /*0094*/ 	.word	0x00038010
        /*0098*/ 	.short	0x0100
        /*009a*/ 	.byte	0x08
	.zero		1


	//   ....[5]....
        /*009c*/ 	.word	0x000002c0
        /*00a0*/ 	.word	0x000000ff
        /*00a4*/ 	.word	0x00038080
        /*00a8*/ 	.short	0x0100
        /*00aa*/ 	.byte	0x08
	.zero		1


	//   ....[6]....
        /*00ac*/ 	.word	0x000002d0
        /*00b0*/ 	.word	0x000000ff
        /*00b4*/ 	.word	0x00038018
        /*00b8*/ 	.short	0x0100
        /*00ba*/ 	.byte	0x08
	.zero		1


	//   ....[7]....
        /*00bc*/ 	.word	0x000002e0
        /*00c0*/ 	.word	0x000000ff
        /*00c4*/ 	.word	0x00038088
        /*00c8*/ 	.short	0x0100
        /*00ca*/ 	.byte	0x08
	.zero		1


	//   ....[8]....
        /*00cc*/ 	.word	0x000002f0
        /*00d0*/ 	.word	0x000000ff
        /*00d4*/ 	.word	0x00038020
        /*00d8*/ 	.short	0x0100
        /*00da*/ 	.byte	0x08
	.zero		1


	//   ....[9]....
        /*00dc*/ 	.word	0x00000300
        /*00e0*/ 	.word	0x000000ff
        /*00e4*/ 	.word	0x00038090
        /*00e8*/ 	.short	0x0100
        /*00ea*/ 	.byte	0x08
	.zero		1


	//   ....[10]....
        /*00ec*/ 	.word	0x00000310
        /*00f0*/ 	.word	0x000000ff
        /*00f4*/ 	.word	0x00038028
        /*00f8*/ 	.short	0x0100
        /*00fa*/ 	.byte	0x08
	.zero		1


	//   ....[11]....
        /*00fc*/ 	.word	0x00000320
        /*0100*/ 	.word	0x000000ff
        /*0104*/ 	.word	0x00038098
        /*0108*/ 	.short	0x0100
        /*010a*/ 	.byte	0x08
	.zero		1


	//   ....[12]....
        /*010c*/ 	.word	0x00000330
        /*0110*/ 	.word	0x000000ff
        /*0114*/ 	.word	0x00038030
        /*0118*/ 	.short	0x0100
        /*011a*/ 	.byte	0x08
	.zero		1


	//   ....[13]....
        /*011c*/ 	.word	0x00000340
        /*0120*/ 	.word	0x000000ff
        /*0124*/ 	.word	0x000380a0
        /*0128*/ 	.short	0x0100
        /*012a*/ 	.byte	0x08
	.zero		1


	//   ....[14]....
        /*012c*/ 	.word	0x00000350
        /*0130*/ 	.word	0x000000ff
        /*0134*/ 	.word	0x00038038
        /*0138*/ 	.short	0x0100
        /*013a*/ 	.byte	0x08
	.zero		1


	//   ....[15]....
        /*013c*/ 	.word	0x00000360
        /*0140*/ 	.word	0x000000ff
        /*0144*/ 	.word	0x000380a8
        /*0148*/ 	.short	0x0100
        /*014a*/ 	.byte	0x08
	.zero		1


	//   ....[16]....
        /*014c*/ 	.word	0x00000370
        /*0150*/ 	.word	0x000000ff
        /*0154*/ 	.word	0x00038040
        /*0158*/ 	.short	0x0100
        /*015a*/ 	.byte	0x08
	.zero		1


	//   ....[17]....
        /*015c*/ 	.word	0x00000380
        /*0160*/ 	.word	0x000000ff
        /*0164*/ 	.word	0x000380b0
        /*0168*/ 	.short	0x0100
        /*016a*/ 	.byte	0x08
	.zero		1


	//   ....[18]....
        /*016c*/ 	.word	0x00000390
        /*0170*/ 	.word	0x000000ff
        /*0174*/ 	.word	0x00038048
        /*0178*/ 	.short	0x0100
        /*017a*/ 	.byte	0x08
	.zero		1


	//   ....[19]....
        /*017c*/ 	.word	0x000003a0
        /*0180*/ 	.word	0x000000ff
        /*0184*/ 	.word	0x000380b8
        /*0188*/ 	.short	0x0100
        /*018a*/ 	.byte	0x08
	.zero		1


	//   ....[20]....
        /*018c*/ 	.word	0x000003b0
        /*0190*/ 	.word	0x000000ff
        /*0194*/ 	.word	0x00038050
        /*0198*/ 	.short	0x0100
        /*019a*/ 	.byte	0x08
	.zero		1


	//   ....[21]....
        /*019c*/ 	.word	0x000003c0
        /*01a0*/ 	.word	0x000000ff
        /*01a4*/ 	.word	0x000380c0
        /*01a8*/ 	.short	0x0100
        /*01aa*/ 	.byte	0x08
	.zero		1


	//   ....[22]....
        /*01ac*/ 	.word	0x000003d0
        /*01b0*/ 	.word	0x000000ff
        /*01b4*/ 	.word	0x00038058
        /*01b8*/ 	.short	0x0100
        /*01ba*/ 	.byte	0x08
	.zero		1


	//   ....[23]....
        /*01bc*/ 	.word	0x000003e0
        /*01c0*/ 	.word	0x000000ff
        /*01c4*/ 	.word	0x000380c8
        /*01c8*/ 	.short	0x0100
        /*01ca*/ 	.byte	0x08
	.zero		1


	//   ....[24]....
        /*01cc*/ 	.word	0x000003f0
        /*01d0*/ 	.word	0x000000ff
        /*01d4*/ 	.word	0x00038060
        /*01d8*/ 	.short	0x0100
        /*01da*/ 	.byte	0x08
	.zero		1


	//   ....[25]....
        /*01dc*/ 	.word	0x00000400
        /*01e0*/ 	.word	0x000000ff
        /*01e4*/ 	.word	0x000380d0
        /*01e8*/ 	.short	0x0100
        /*01ea*/ 	.byte	0x08
	.zero		1


	//   ....[26]....
        /*01ec*/ 	.word	0x00000410
        /*01f0*/ 	.word	0x000000ff
        /*01f4*/ 	.word	0x00038068
        /*01f8*/ 	.short	0x0100
        /*01fa*/ 	.byte	0x08
	.zero		1


	//   ....[27]....
        /*01fc*/ 	.word	0x00000420
        /*0200*/ 	.word	0x000000ff
        /*0204*/ 	.word	0x000380d8
        /*0208*/ 	.short	0x0100
        /*020a*/ 	.byte	0x08
	.zero		1


	//   ....[28]....
        /*020c*/ 	.word	0x000009f0
        /*0210*/ 	.word	0x00000006
        /*0214*/ 	.word	0x00038000
        /*0218*/ 	.short	0x010a
        /*021a*/ 	.byte	0x3f
	.zero		1


	//   ....[29]....
        /*021c*/ 	.word	0x00000d90
        /*0220*/ 	.word	0x00000008
        /*0224*/ 	.word	0x00038000
        /*0228*/ 	.short	0x010a
        /*022a*/ 	.byte	0x3f
	.zero		1


	//   ....[30]....
        /*022c*/ 	.word	0x00000fb0
        /*0230*/ 	.word	0x000000ff
        /*0234*/ 	.word	0x00000000
        /*0238*/ 	.short	0x0101
        /*023a*/ 	.byte	0x06
	.zero		1


	//   ....[31]....
        /*023c*/ 	.word	0x000011c0
        /*0240*/ 	.word	0x00000006
        /*0244*/ 	.word	0x00000000
        /*0248*/ 	.short	0x0101
        /*024a*/ 	.byte	0x3f
	.zero		1


	//   ....[32]....
        /*024c*/ 	.word	0x00003c00
        /*0250*/ 	.word	0x00000011
        /*0254*/ 	.word	0x00038070
        /*0258*/ 	.short	0x010a
        /*025a*/ 	.byte	0x3f
	.zero		1


	//   ....[33]....
        /*025c*/ 	.word	0x00004410
        /*0260*/ 	.word	0x00000002
        /*0264*/ 	.word	0x00000000
        /*0268*/ 	.short	0x010a
        /*026a*/ 	.byte	0x3f
	.zero		1


	//   ....[34]....
        /*026c*/ 	.word	0x000044c0
        /*0270*/ 	.word	0x00000002
        /*0274*/ 	.word	0x00000000
        /*0278*/ 	.short	0x010a
        /*027a*/ 	.byte	0x3f
	.zero		1


	//   ....[35]....
        /*027c*/ 	.word	0x00004570
        /*0280*/ 	.word	0x00000002
        /*0284*/ 	.word	0x00000000
        /*0288*/ 	.short	0x010a
        /*028a*/ 	.byte	0x3f
	.zero		1


	//   ....[36]....
        /*028c*/ 	.word	0x00004620
        /*0290*/ 	.word	0x00000002
        /*0294*/ 	.word	0x00000000
        /*0298*/ 	.short	0x010a
        /*029a*/ 	.byte	0x3f
	.zero		1


	//   ....[37]....
        /*029c*/ 	.word	0x000046d0
        /*02a0*/ 	.word	0x00000002
        /*02a4*/ 	.word	0x00000000
        /*02a8*/ 	.short	0x010a
        /*02aa*/ 	.byte	0x3f
	.zero		1


	//   ....[38]....
        /*02ac*/ 	.word	0x00004780
        /*02b0*/ 	.word	0x00000002
        /*02b4*/ 	.word	0x00000000
        /*02b8*/ 	.short	0x010a
        /*02ba*/ 	.byte	0x3f
	.zero		1


	//   ....[39]....
        /*02bc*/ 	.word	0x00004830
        /*02c0*/ 	.word	0x00000002
        /*02c4*/ 	.word	0x00000000
        /*02c8*/ 	.short	0x010a
        /*02ca*/ 	.byte	0x3f
	.zero		1


	//   ....[40]....
        /*02cc*/ 	.word	0x000048e0
        /*02d0*/ 	.word	0x00000002
        /*02d4*/ 	.word	0x00000000
        /*02d8*/ 	.short	0x010a
        /*02da*/ 	.byte	0x3f
	.zero		1


	//   ....[41]....
        /*02dc*/ 	.word	0x00004990
        /*02e0*/ 	.word	0x00000002
        /*02e4*/ 	.word	0x00000000
        /*02e8*/ 	.short	0x010a
        /*02ea*/ 	.byte	0x3f
	.zero		1


	//   ....[42]....
        /*02ec*/ 	.word	0x00004a40
        /*02f0*/ 	.word	0x00000002
        /*02f4*/ 	.word	0x00000000
        /*02f8*/ 	.short	0x010a
        /*02fa*/ 	.byte	0x3f
	.zero		1


	//   ....[43]....
        /*02fc*/ 	.word	0x00004af0
        /*0300*/ 	.word	0x00000002
        /*0304*/ 	.word	0x00000000
        /*0308*/ 	.short	0x010a
        /*030a*/ 	.byte	0x3f
	.zero		1


	//   ....[44]....
        /*030c*/ 	.word	0x00004ba0
        /*0310*/ 	.word	0x00000002
        /*0314*/ 	.word	0x00000000
        /*0318*/ 	.short	0x010a
        /*031a*/ 	.byte	0x3f
	.zero		1


	//   ....[45]....
        /*031c*/ 	.word	0x00004c50
        /*0320*/ 	.word	0x00000002
        /*0324*/ 	.word	0x00000000
        /*0328*/ 	.short	0x010a
        /*032a*/ 	.byte	0x3f
	.zero		1


	//   ....[46]....
        /*032c*/ 	.word	0x00004d00
        /*0330*/ 	.word	0x00000003
        /*0334*/ 	.word	0x00000000
        /*0338*/ 	.short	0x010a
        /*033a*/ 	.byte	0x3f
	.zero		1


	//----- nvinfo : EIATTR_NUM_MBARRIERS
	.align		4
.L_26:
        /*033c*/ 	.byte	0x03, 0x38
        /*033e*/ 	.short	0x001c


	//----- nvinfo : EIATTR_EXIT_INSTR_OFFSETS
	.align		4
        /*0340*/ 	.byte	0x04, 0x1c
        /*0342*/ 	.short	(.L_28 - .L_27)


	//   ....[0]....
.L_27:
        /*0344*/ 	.word	0x00000820


	//   ....[1]....
        /*0348*/ 	.word	0x00001310


	//   ....[2]....
        /*034c*/ 	.word	0x00002e10


	//   ....[3]....
        /*0350*/ 	.word	0x00002e40


	//   ....[4]....
        /*0354*/ 	.word	0x000039b0


	//   ....[5]....
        /*0358*/ 	.word	0x000039e0


	//   ....[6]....
        /*035c*/ 	.word	0x00003a00


	//   ....[7]....
        /*0360*/ 	.word	0x00004320


	//   ....[8]....
        /*0364*/ 	.word	0x00004d30


	//----- nvinfo : EIATTR_MAX_THREADS
	.align		4
.L_28:
        /*0368*/ 	.byte	0x04, 0x05
        /*036a*/ 	.short	(.L_30 - .L_29)
.L_29:
        /*036c*/ 	.word	0x00000100
        /*0370*/ 	.word	0x00000001
        /*0374*/ 	.word	0x00000001


	//----- nvinfo : EIATTR_CRS_STACK_SIZE
	.align		4
.L_30:
        /*0378*/ 	.byte	0x04, 0x1e
        /*037a*/ 	.short	(.L_32 - .L_31)
.L_31:
        /*037c*/ 	.word	0x00000000


	//----- nvinfo : EIATTR_CBANK_PARAM_SIZE
	.align		4
.L_32:
        /*0380*/ 	.byte	0x03, 0x19
        /*0382*/ 	.short	0x0470


	//----- nvinfo : EIATTR_PARAM_CBANK
	.align		4
        /*0384*/ 	.byte	0x04, 0x0a
        /*0386*/ 	.short	(.L_34 - .L_33)
	.align		4
.L_33:
        /*0388*/ 	.word	index@(.nv.constant0._ZN7cutlass13device_kernelINS_4conv6kernel13ConvUniversalINS1_16ConvProblemShapeILNS1_8OperatorE0ELi3EEENS1_10collective14CollectiveConvINS1_46MainloopSm90TmaGmmaWarpSpecializedImplicitGemmILS5_0ELi14ELi3EN4cute5tupleIJNSA_1CILi1EEESD_SD_EEENS1_36KernelImplicitTmaWarpSpecializedSm90ELi1EEENSB_IJNSC_ILi64EEESH_NSB_IJNSC_ILi32EEEEEEEEENS_10tfloat32_tESL_NSA_8TiledMMAINSA_8MMA_AtomIJNSA_4SM904GMMA29MMA_64x64x8_F32TF32TF32_SS_TNILNSP_7ScaleInE1ELSR_1EEEEEENSA_6LayoutISE_NSB_IJNSC_ILi0EEESV_SV_EEEEENSB_IJNSA_10UnderscoreESY_SY_EEEEENS7_6detail26Sm90ImplicitGemmTileTraitsINSA_20SM90_TMA_LOAD_IM2COLENSA_14ComposedLayoutINSA_7SwizzleILi3ELi4ELi3EEENSA_18smem_ptr_flag_bitsILi32EEENSU_INSB_IJNSB_IJNSC_ILi8EEES19_EEENSB_IJSI_SD_EEENSB_IJSD_NSC_ILi14EEEEEEEEENSB_IJNSB_IJSI_NSC_ILi256EEEEEENSB_IJSD_SV_EEENSB_IJSV_NSC_ILi2048EEEEEEEEEEEEEvEENS12_INSA_13SM90_TMA_LOADES1M_vEEEENS_8epilogue10collective6detail29Sm90TmaWarpSpecializedAdapterINS1S_15DefaultEpilogueISL_NSB_IJNSB_IJllllEEESD_SV_EEES1X_NS1R_6thread17LinearCombinationISL_Li1EffLNS1Y_9ScaleType4KindE0ELNS_15FloatRoundStyleE2ESL_EENS_4gemm15EpilogueDefaultEEEEEvvEEEEvNT_6ParamsE)
        /*038c*/ 	.short	0x0210
        /*038e*/ 	.short	0x0470


	//----- nvinfo : EIATTR_SW_WAR
	.align		4
.L_34:
        /*0390*/ 	.byte	0x04, 0x36
        /*0392*/ 	.short	(.L_36 - .L_35)
.L_35:
        /*0394*/ 	.word	0x00000008
.L_36:


//--------------------- .nv.callgraph             --------------------------
	.section	.nv.callgraph,"",@"SHT_CUDA_CALLGRAPH"
	.align	4
	.sectionentsize	8
	.align		4
        /*0000*/ 	.word	0x00000000
	.align		4
        /*0004*/ 	.word	0xffffffff
	.align		4
        /*0008*/ 	.word	0x00000000
	.align		4
        /*000c*/ 	.word	0xfffffffe
	.align		4
        /*0010*/ 	.word	0x00000000
	.align		4
        /*0014*/ 	.word	0xfffffffd
	.align		4
        /*0018*/ 	.word	0x00000000
	.align		4
        /*001c*/ 	.word	0xfffffffc


//--------------------- .nv.constant4             --------------------------
	.section	.nv.constant4,"a",@progbits
	.align	8
	.align		8
.nv.constant4:
        /*0000*/ 	.dword	_ZN39_INTERNAL_fcaf7b29_4_k_cu_f96091f0_26664cuda3std3__45__cpo5beginE
	.align		8
        /*0008*/ 	.dword	_ZN39_INTERNAL_fcaf7b29_4_k_cu_f96091f0_26664cuda3std3__45__cpo3endE
	.align		8
        /*0010*/ 	.dword	_ZN39_INTERNAL_fcaf7b29_4_k_cu_f96091f0_26664cuda3std3__45__cpo6cbeginE
	.align		8
        /*0018*/ 	.dword	_ZN39_INTERNAL_fcaf7b29_4_k_cu_f96091f0_26664cuda3std3__45__cpo4cendE
	.align		8
        /*0020*/ 	.dword	_ZN39_INTERNAL_fcaf7b29_4_k_cu_f96091f0_26664cuda3std3__441_GLOBAL__N__fcaf7b29_4_k_cu_f96091f0_26666ignoreE
	.align		8
        /*0028*/ 	.dword	_ZN39_INTERNAL_fcaf7b29_4_k_cu_f96091f0_26664cuda3std3__419piecewise_constructE
	.align		8
        /*0030*/ 	.dword	_ZN39_INTERNAL_fcaf7b29_4_k_cu_f96091f0_26664cuda3std3__48in_placeE
	.align		8
        /*0038*/ 	.dword	_ZN39_INTERNAL_fcaf7b29_4_k_cu_f96091f0_26664cuda3std6ranges3__45__cpo4swapE
	.align		8
        /*0040*/ 	.dword	_ZN39_INTERNAL_fcaf7b29_4_k_cu_f96091f0_26664cuda3std6ranges3__45__cpo9iter_moveE
	.align		8
        /*0048*/ 	.dword	_ZN39_INTERNAL_fcaf7b29_4_k_cu_f96091f0_26664cute7productE
	.align		8
        /*0050*/ 	.dword	_ZN39_INTERNAL_fcaf7b29_4_k_cu_f96091f0_26664cute1_E


//--------------------- .text._ZN7cutlass13device_kernelINS_4conv6kernel13ConvUniversalINS1_16ConvProblemShapeILNS1_8OperatorE0ELi3EEENS1_10collective14CollectiveConvINS1_46MainloopSm90TmaGmmaWarpSpecializedImplicitGemmILS5_0ELi14ELi3EN4cute5tupleIJNSA_1CILi1EEESD_SD_EEENS1_36KernelImplicitTmaWarpSpecializedSm90ELi1EEENSB_IJNSC_ILi64EEESH_NSB_IJNSC_ILi32EEEEEEEEENS_10tfloat32_tESL_NSA_8TiledMMAINSA_8MMA_AtomIJNSA_4SM904GMMA29MMA_64x64x8_F32TF32TF32_SS_TNILNSP_7ScaleInE1ELSR_1EEEEEENSA_6LayoutISE_NSB_IJNSC_ILi0EEESV_SV_EEEEENSB_IJNSA_10UnderscoreESY_SY_EEEEENS7_6detail26Sm90ImplicitGemmTileTraitsINSA_20SM90_TMA_LOAD_IM2COLENSA_14ComposedLayoutINSA_7SwizzleILi3ELi4ELi3EEENSA_18smem_ptr_flag_bitsILi32EEENSU_INSB_IJNSB_IJNSC_ILi8EEES19_EEENSB_IJSI_SD_EEENSB_IJSD_NSC_ILi14EEEEEEEEENSB_IJNSB_IJSI_NSC_ILi256EEEEEENSB_IJSD_SV_EEENSB_IJSV_NSC_ILi2048EEEEEEEEEEEEEvEENS12_INSA_13SM90_TMA_LOADES1M_vEEEENS_8epilogue10collective6detail29Sm90TmaWarpSpecializedAdapterINS1S_15DefaultEpilogueISL_NSB_IJNSB_IJllllEEESD_SV_EEES1X_NS1R_6thread17LinearCombinationISL_Li1EffLNS1Y_9ScaleType4KindE0ELNS_15FloatRoundStyleE2ESL_EENS_4gemm15EpilogueDefaultEEEEEvvEEEEvNT_6ParamsE --------------------------
	.section	.text._ZN7cutlass13device_kernelINS_4conv6kernel13ConvUniversalINS1_16ConvProblemShapeILNS1_8OperatorE0ELi3EEENS1_10collective14CollectiveConvINS1_46MainloopSm90TmaGmmaWarpSpecializedImplicitGemmILS5_0ELi14ELi3EN4cute5tupleIJNSA_1CILi1EEESD_SD_EEENS1_36KernelImplicitTmaWarpSpecializedSm90ELi1EEENSB_IJNSC_ILi64EEESH_NSB_IJNSC_ILi32EEEEEEEEENS_10tfloat32_tESL_NSA_8TiledMMAINSA_8MMA_AtomIJNSA_4SM904GMMA29MMA_64x64x8_F32TF32TF32_SS_TNILNSP_7ScaleInE1ELSR_1EEEEEENSA_6LayoutISE_NSB_IJNSC_ILi0EEESV_SV_EEEEENSB_IJNSA_10UnderscoreESY_SY_EEEEENS7_6detail26Sm90ImplicitGemmTileTraitsINSA_20SM90_TMA_LOAD_IM2COLENSA_14ComposedLayoutINSA_7SwizzleILi3ELi4ELi3EEENSA_18smem_ptr_flag_bitsILi32EEENSU_INSB_IJNSB_IJNSC_ILi8EEES19_EEENSB_IJSI_SD_EEENSB_IJSD_NSC_ILi14EEEEEEEEENSB_IJNSB_IJSI_NSC_ILi256EEEEEENSB_IJSD_SV_EEENSB_IJSV_NSC_ILi2048EEEEEEEEEEEEEvEENS12_INSA_13SM90_TMA_LOADES1M_vEEEENS_8epilogue10collective6detail29Sm90TmaWarpSpecializedAdapterINS1S_15DefaultEpilogueISL_NSB_IJNSB_IJllllEEESD_SV_EEES1X_NS1R_6thread17LinearCombinationISL_Li1EffLNS1Y_9ScaleType4KindE0ELNS_15FloatRoundStyleE2ESL_EENS_4gemm15EpilogueDefaultEEEEEvvEEEEvNT_6ParamsE,"ax",@progbits
	.align	128
.text._ZN7cutlass13device_kernelINS_4conv6kernel13ConvUniversalINS1_16ConvProblemShapeILNS1_8OperatorE0ELi3EEENS1_10collective14CollectiveConvINS1_46MainloopSm90TmaGmmaWarpSpecializedImplicitGemmILS5_0ELi14ELi3EN4cute5tupleIJNSA_1CILi1EEESD_SD_EEENS1_36KernelImplicitTmaWarpSpecializedSm90ELi1EEENSB_IJNSC_ILi64EEESH_NSB_IJNSC_ILi32EEEEEEEEENS_10tfloat32_tESL_NSA_8TiledMMAINSA_8MMA_AtomIJNSA_4SM904GMMA29MMA_64x64x8_F32TF32TF32_SS_TNILNSP_7ScaleInE1ELSR_1EEEEEENSA_6LayoutISE_NSB_IJNSC_ILi0EEESV_SV_EEEEENSB_IJNSA_10UnderscoreESY_SY_EEEEENS7_6detail26Sm90ImplicitGemmTileTraitsINSA_20SM90_TMA_LOAD_IM2COLENSA_14ComposedLayoutINSA_7SwizzleILi3ELi4ELi3EEENSA_18smem_ptr_flag_bitsILi32EEENSU_INSB_IJNSB_IJNSC_ILi8EEES19_EEENSB_IJSI_SD_EEENSB_IJSD_NSC_ILi14EEEEEEEEENSB_IJNSB_IJSI_NSC_ILi256EEEEEENSB_IJSD_SV_EEENSB_IJSV_NSC_ILi2048EEEEEEEEEEEEEvEENS12_INSA_13SM90_TMA_LOADES1M_vEEEENS_8epilogue10collective6detail29Sm90TmaWarpSpecializedAdapterINS1S_15DefaultEpilogueISL_NSB_IJNSB_IJllllEEESD_SV_EEES1X_NS1R_6thread17LinearCombinationISL_Li1EffLNS1Y_9ScaleType4KindE0ELNS_15FloatRoundStyleE2ESL_EENS_4gemm15EpilogueDefaultEEEEEvvEEEEvNT_6ParamsE:
        .type           _ZN7cutlass13device_kernelINS_4conv6kernel13ConvUniversalINS1_16ConvProblemShapeILNS1_8OperatorE0ELi3EEENS1_10collective14CollectiveConvINS1_46MainloopSm90TmaGmmaWarpSpecializedImplicitGemmILS5_0ELi14ELi3EN4cute5tupleIJNSA_1CILi1EEESD_SD_EEENS1_36KernelImplicitTmaWarpSpecializedSm90ELi1EEENSB_IJNSC_ILi64EEESH_NSB_IJNSC_ILi32EEEEEEEEENS_10tfloat32_tESL_NSA_8TiledMMAINSA_8MMA_AtomIJNSA_4SM904GMMA29MMA_64x64x8_F32TF32TF32_SS_TNILNSP_7ScaleInE1ELSR_1EEEEEENSA_6LayoutISE_NSB_IJNSC_ILi0EEESV_SV_EEEEENSB_IJNSA_10UnderscoreESY_SY_EEEEENS7_6detail26Sm90ImplicitGemmTileTraitsINSA_20SM90_TMA_LOAD_IM2COLENSA_14ComposedLayoutINSA_7SwizzleILi3ELi4ELi3EEENSA_18smem_ptr_flag_bitsILi32EEENSU_INSB_IJNSB_IJNSC_ILi8EEES19_EEENSB_IJSI_SD_EEENSB_IJSD_NSC_ILi14EEEEEEEEENSB_IJNSB_IJSI_NSC_ILi256EEEEEENSB_IJSD_SV_EEENSB_IJSV_NSC_ILi2048EEEEEEEEEEEEEvEENS12_INSA_13SM90_TMA_LOADES1M_vEEEENS_8epilogue10collective6detail29Sm90TmaWarpSpecializedAdapterINS1S_15DefaultEpilogueISL_NSB_IJNSB_IJllllEEESD_SV_EEES1X_NS1R_6thread17LinearCombinationISL_Li1EffLNS1Y_9ScaleType4KindE0ELNS_15FloatRoundStyleE2ESL_EENS_4gemm15EpilogueDefaultEEEEEvvEEEEvNT_6ParamsE,@function
        .size           _ZN7cutlass13device_kernelINS_4conv6kernel13ConvUniversalINS1_16ConvProblemShapeILNS1_8OperatorE0ELi3EEENS1_10collective14CollectiveConvINS1_46MainloopSm90TmaGmmaWarpSpecializedImplicitGemmILS5_0ELi14ELi3EN4cute5tupleIJNSA_1CILi1EEESD_SD_EEENS1_36KernelImplicitTmaWarpSpecializedSm90ELi1EEENSB_IJNSC_ILi64EEESH_NSB_IJNSC_ILi32EEEEEEEEENS_10tfloat32_tESL_NSA_8TiledMMAINSA_8MMA_AtomIJNSA_4SM904GMMA29MMA_64x64x8_F32TF32TF32_SS_TNILNSP_7ScaleInE1ELSR_1EEEEEENSA_6LayoutISE_NSB_IJNSC_ILi0EEESV_SV_EEEEENSB_IJNSA_10UnderscoreESY_SY_EEEEENS7_6detail26Sm90ImplicitGemmTileTraitsINSA_20SM90_TMA_LOAD_IM2COLENSA_14ComposedLayoutINSA_7SwizzleILi3ELi4ELi3EEENSA_18smem_ptr_flag_bitsILi32EEENSU_INSB_IJNSB_IJNSC_ILi8EEES19_EEENSB_IJSI_SD_EEENSB_IJSD_NSC_ILi14EEEEEEEEENSB_IJNSB_IJSI_NSC_ILi256EEEEEENSB_IJSD_SV_EEENSB_IJSV_NSC_ILi2048EEEEEEEEEEEEEvEENS12_INSA_13SM90_TMA_LOADES1M_vEEEENS_8epilogue10collective6detail29Sm90TmaWarpSpecializedAdapterINS1S_15DefaultEpilogueISL_NSB_IJNSB_IJllllEEESD_SV_EEES1X_NS1R_6thread17LinearCombinationISL_Li1EffLNS1Y_9ScaleType4KindE0ELNS_15FloatRoundStyleE2ESL_EENS_4gemm15EpilogueDefaultEEEEEvvEEEEvNT_6ParamsE,(.L_x_106 - _ZN7cutlass13device_kernelINS_4conv6kernel13ConvUniversalINS1_16ConvProblemShapeILNS1_8OperatorE0ELi3EEENS1_10collective14CollectiveConvINS1_46MainloopSm90TmaGmmaWarpSpecializedImplicitGemmILS5_0ELi14ELi3EN4cute5tupleIJNSA_1CILi1EEESD_SD_EEENS1_36KernelImplicitTmaWarpSpecializedSm90ELi1EEENSB_IJNSC_ILi64EEESH_NSB_IJNSC_ILi32EEEEEEEEENS_10tfloat32_tESL_NSA_8TiledMMAINSA_8MMA_AtomIJNSA_4SM904GMMA29MMA_64x64x8_F32TF32TF32_SS_TNILNSP_7ScaleInE1ELSR_1EEEEEENSA_6LayoutISE_NSB_IJNSC_ILi0EEESV_SV_EEEEENSB_IJNSA_10UnderscoreESY_SY_EEEEENS7_6detail26Sm90ImplicitGemmTileTraitsINSA_20SM90_TMA_LOAD_IM2COLENSA_14ComposedLayoutINSA_7SwizzleILi3ELi4ELi3EEENSA_18smem_ptr_flag_bitsILi32EEENSU_INSB_IJNSB_IJNSC_ILi8EEES19_EEENSB_IJSI_SD_EEENSB_IJSD_NSC_ILi14EEEEEEEEENSB_IJNSB_IJSI_NSC_ILi256EEEEEENSB_IJSD_SV_EEENSB_IJSV_NSC_ILi2048EEEEEEEEEEEEEvEENS12_INSA_13SM90_TMA_LOADES1M_vEEEENS_8epilogue10collective6detail29Sm90TmaWarpSpecializedAdapterINS1S_15DefaultEpilogueISL_NSB_IJNSB_IJllllEEESD_SV_EEES1X_NS1R_6thread17LinearCombinationISL_Li1EffLNS1Y_9ScaleType4KindE0ELNS_15FloatRoundStyleE2ESL_EENS_4gemm15EpilogueDefaultEEEEEvvEEEEvNT_6ParamsE)
        .other          _ZN7cutlass13device_kernelINS_4conv6kernel13ConvUniversalINS1_16ConvProblemShapeILNS1_8OperatorE0ELi3EEENS1_10collective14CollectiveConvINS1_46MainloopSm90TmaGmmaWarpSpecializedImplicitGemmILS5_0ELi14ELi3EN4cute5tupleIJNSA_1CILi1EEESD_SD_EEENS1_36KernelImplicitTmaWarpSpecializedSm90ELi1EEENSB_IJNSC_ILi64EEESH_NSB_IJNSC_ILi32EEEEEEEEENS_10tfloat32_tESL_NSA_8TiledMMAINSA_8MMA_AtomIJNSA_4SM904GMMA29MMA_64x64x8_F32TF32TF32_SS_TNILNSP_7ScaleInE1ELSR_1EEEEEENSA_6LayoutISE_NSB_IJNSC_ILi0EEESV_SV_EEEEENSB_IJNSA_10UnderscoreESY_SY_EEEEENS7_6detail26Sm90ImplicitGemmTileTraitsINSA_20SM90_TMA_LOAD_IM2COLENSA_14ComposedLayoutINSA_7SwizzleILi3ELi4ELi3EEENSA_18smem_ptr_flag_bitsILi32EEENSU_INSB_IJNSB_IJNSC_ILi8EEES19_EEENSB_IJSI_SD_EEENSB_IJSD_NSC_ILi14EEEEEEEEENSB_IJNSB_IJSI_NSC_ILi256EEEEEENSB_IJSD_SV_EEENSB_IJSV_NSC_ILi2048EEEEEEEEEEEEEvEENS12_INSA_13SM90_TMA_LOADES1M_vEEEENS_8epilogue10collective6detail29Sm90TmaWarpSpecializedAdapterINS1S_15DefaultEpilogueISL_NSB_IJNSB_IJllllEEESD_SV_EEES1X_NS1R_6thread17LinearCombinationISL_Li1EffLNS1Y_9ScaleType4KindE0ELNS_15FloatRoundStyleE2ESL_EENS_4gemm15EpilogueDefaultEEEEEvvEEEEvNT_6ParamsE,@"STO_CUDA_ENTRY STV_DEFAULT"
_ZN7cutlass13device_kernelINS_4conv6kernel13ConvUniversalINS1_16ConvProblemShapeILNS1_8OperatorE0ELi3EEENS1_10collective14CollectiveConvINS1_46MainloopSm90TmaGmmaWarpSpecializedImplicitGemmILS5_0ELi14ELi3EN4cute5tupleIJNSA_1CILi1EEESD_SD_EEENS1_36KernelImplicitTmaWarpSpecializedSm90ELi1EEENSB_IJNSC_ILi64EEESH_NSB_IJNSC_ILi32EEEEEEEEENS_10tfloat32_tESL_NSA_8TiledMMAINSA_8MMA_AtomIJNSA_4SM904GMMA29MMA_64x64x8_F32TF32TF32_SS_TNILNSP_7ScaleInE1ELSR_1EEEEEENSA_6LayoutISE_NSB_IJNSC_ILi0EEESV_SV_EEEEENSB_IJNSA_10UnderscoreESY_SY_EEEEENS7_6detail26Sm90ImplicitGemmTileTraitsINSA_20SM90_TMA_LOAD_IM2COLENSA_14ComposedLayoutINSA_7SwizzleILi3ELi4ELi3EEENSA_18smem_ptr_flag_bitsILi32EEENSU_INSB_IJNSB_IJNSC_ILi8EEES19_EEENSB_IJSI_SD_EEENSB_IJSD_NSC_ILi14EEEEEEEEENSB_IJNSB_IJSI_NSC_ILi256EEEEEENSB_IJSD_SV_EEENSB_IJSV_NSC_ILi2048EEEEEEEEEEEEEvEENS12_INSA_13SM90_TMA_LOADES1M_vEEEENS_8epilogue10collective6detail29Sm90TmaWarpSpecializedAdapterINS1S_15DefaultEpilogueISL_NSB_IJNSB_IJllllEEESD_SV_EEES1X_NS1R_6thread17LinearCombinationISL_Li1EffLNS1Y_9ScaleType4KindE0ELNS_15FloatRoundStyleE2ESL_EENS_4gemm15EpilogueDefaultEEEEEvvEEEEvNT_6ParamsE:
[----:B------:R-:W-:Y:S01]  /*0000*/  LDC R1, c[0x0][0x28] ;  /* 0x00000a00ff017b82 */ /* 0x000fe20000000800 */
[----:B------:R-:W0:Y:S01]  /*0010*/  S2R R8, SR_TID.X ;  /* 0x0000000000087919 */ /* 0x000e220000002100 */
[----:B------:R-:W-:Y:S01]  /*0020*/  ELECT P0, URZ, PT ;  /* 0x00000000003f782f */ /* 0x000fe20003800000 */
[----:B------:R-:W-:Y:S01]  /*0030*/  BSSY B0, `(.L_x_0) ;  /* 0x000000f000007945 */ /* 0x000fe20003800000 */
[--C-:B0-----:R-:W-:Y:S02]  /*0040*/  SHF.R.U32.HI R0, RZ, 0x5, R8.reuse ;  /* 0x00000005ff007819 */ /* 0x101fe40000011608 */
[----:B------:R-:W-:-:S03]  /*0050*/  SHF.R.U32.HI R3, RZ, 0x7, R8 ;  /* 0x00000007ff037819 */ /* 0x000fc60000011608 */
[----:B------:R-:W0:Y:S04]  /*0060*/  SHFL.IDX PT, R2, R0, RZ, 0x1f ;  /* 0x00001fff00027589 */ /* 0x000e2800000e0000 */
[----:B------:R1:W2:Y:S01]  /*0070*/  SHFL.IDX PT, R7, R3, RZ, 0x1f ;  /* 0x00001fff03077589 */ /* 0x0002a200000e0000 */
[----:B0-----:R-:W-:-:S13]  /*0080*/  ISETP.NE.OR P0, PT, R2, RZ, !P0 ;  /* 0x000000ff0200720c */ /* 0x001fda0004705670 */
[----:B-12---:R-:W-:Y:S05]  /*0090*/  @P0 BRA `(.L_x_1) ;  /* 0x0000000000200947 */ /* 0x006fea0003800000 */
[----:B------:R-:W-:Y:S02]  /*00a0*/  ULDC.64 UR4, c[0x0][0x198] ;  /* 0x0000660000047ab9 */ /* 0x000fe40000000a00 */
[----:B------:R-:W-:Y:S02]  /*00b0*/  UIADD3 UR6, UP0, UR4, 0xf0, URZ ;  /* 0x000000f004067890 */ /* 0x000fe4000ff1e03f */
[----:B------:R-:W-:Y:S02]  /*00c0*/  UIADD3 UR4, UP1, UR4, 0x270, URZ ;  /* 0x0000027004047890 */ /* 0x000fe4000ff3e03f */
[----:B------:R-:W-:Y:S02]  /*00d0*/  UIADD3.X UR7, URZ, UR5, URZ, UP0, !UPT ;  /* 0x000000053f077290 */ /* 0x000fe400087fe43f */
[----:B------:R-:W-:-:S07]  /*00e0*/  UIADD3.X UR5, URZ, UR5, URZ, UP1, !UPT ;  /* 0x000000053f057290 */ /* 0x000fce0008ffe43f */
[----:B------:R0:W-:Y:S02]  /*00f0*/  UTMACCTL.PF [UR6] ;  /* 0x00000000060079b9 */ /* 0x0001e40008040000 */
[----:B------:R0:W-:Y:S02]  /*0100*/  UTMACCTL.PF [UR4] ;  /* 0x00000000040079b9 */ /* 0x0001e40008040000 */
[----:B0-----:R-:W-:Y:S01]  /*0110*/  NOP ;  /* 0x0000000000007918 */ /* 0x001fe20000000000 */
.L_x_1:
[----:B------:R-:W-:Y:S05]  /*0120*/  BSYNC B0 ;  /* 0x0000000000007941 */ /* 0x000fea0003800000 */
.L_x_0:
[----:B------:R-:W0:Y:S01]  /*0130*/  SHFL.IDX PT, R0, R0, RZ, 0x1f ;  /* 0x00001fff00007589 */ /* 0x000e2200000e0000 */
[----:B------:R-:W-:-:S04]  /*0140*/  SHF.R.S32.HI R3, RZ, 0x1f, R2 ;  /* 0x0000001fff037819 */ /* 0x000fc80000011402 */
[----:B------:R-:W-:Y:S02]  /*0150*/  LEA.HI R3, R3, R2, RZ, 0x2 ;  /* 0x0000000203037211 */ /* 0x000fe400078f10ff */
[----:B0-----:R-:W-:-:S13]  /*0160*/  ISETP.NE.AND P0, PT, R0, RZ, PT ;  /* 0x000000ff0000720c */ /* 0x001fda0003f05270 */
[----:B------:R-:W-:Y:S05]  /*0170*/  @P0 BRA `(.L_x_2) ;  /* 0x0000000000b40947 */ /* 0x000fea0003800000 */
[----:B------:R-:W-:Y:S01]  /*0180*/  ELECT P0, URZ, PT ;  /* 0x00000000003f782f */ /* 0x000fe20003800000 */
[----:B------:R-:W-:-:S12]  /*0190*/  BSSY B0, `(.L_x_2) ;  /* 0x000002b000007945 */ /* 0x000fd80003800000 */
[----:B------:R-:W-:Y:S05]  /*01a0*/  @!P0 BRA `(.L_x_3) ;  /* 0x0000000000a48947 */ /* 0x000fea0003800000 */
[----:B------:R-:W0:Y:S01]  /*01b0*/  S2UR UR8, SR_CgaCtaId ;  /* 0x00000000000879c3 */ /* 0x000e220000008800 */
[----:B------:R-:W-:Y:S01]  /*01c0*/  UMOV UR4, 0x400 ;  /* 0x0000040000047882 */ /* 0x000fe20000000000 */
[----:B------:R-:W-:Y:S01]  /*01d0*/  UMOV UR5, 0x1 ;  /* 0x0000000100057882 */ /* 0x000fe20000000000 */
[----:B------:R-:W-:Y:S02]  /*01e0*/  UMOV UR6, 0x80 ;  /* 0x0000008000067882 */ /* 0x000fe40000000000 */
[----:B------:R-:W-:-:S04]  /*01f0*/  UIADD3 UR6, -UR6, 0x100000, URZ ;  /* 0x0010000006067890 */ /* 0x000fc8000fffe13f */
[----:B------:R-:W-:Y:S02]  /*0200*/  USHF.L.U32 UR7, UR6, 0xb, URZ ;  /* 0x0000000b06077899 */ /* 0x000fe4000800063f */
[----:B------:R-:W-:Y:S02]  /*0210*/  USHF.L.U32 UR6, UR6, 0x1, URZ ;  /* 0x0000000106067899 */ /* 0x000fe4000800063f */
[----:B0-----:R-:W-:Y:S02]  /*0220*/  ULEA UR8, UR8, UR4, 0x18 ;  /* 0x0000000408087291 */ /* 0x001fe4000f8ec03f */
[----:B------:R-:W-:-:S04]  /*0230*/  UIADD3 UR4, -UR5, 0x100000, URZ ;  /* 0x0010000005047890 */ /* 0x000fc8000fffe13f */
[----:B------:R-:W-:Y:S02]  /*0240*/  USHF.L.U32 UR5, UR4, 0xb, URZ ;  /* 0x0000000b04057899 */ /* 0x000fe4000800063f */
[----:B------:R-:W-:Y:S01]  /*0250*/  USHF.L.U32 UR4, UR4, 0x1, URZ ;  /* 0x0000000104047899 */ /* 0x000fe2000800063f */
[----:B------:R-:W0:Y:S11]  /*0260*/  FENCE.VIEW.ASYNC.S ;  /* 0x00000000000073c6 */ /* 0x000e360000000000 */
[----:B0-----:R0:W1:Y:S01]  /*0270*/  SYNCS.EXCH.64 URZ, [UR8+0x38000], UR4 ;  /* 0x03800004083f75b2 */ /* 0x0010620008000100 */
[----:B------:R0:W2:Y:S01]  /*0280*/  SYNCS.EXCH.64 URZ, [UR8+0x38070], UR6 ;  /* 0x03807006083f75b2 */ /* 0x0000a20008000100 */
[----:B------:R0:W3:Y:S01]  /*0290*/  SYNCS.EXCH.64 URZ, [UR8+0x38008], UR4 ;  /* 0x03800804083f75b2 */ /* 0x0000e20008000100 */
[----:B------:R0:W4:Y:S01]  /*02a0*/  SYNCS.EXCH.64 URZ, [UR8+0x38078], UR6 ;  /* 0x03807806083f75b2 */ /* 0x0001220008000100 */
[----:B------:R0:W0:Y:S01]  /*02b0*/  SYNCS.EXCH.64 URZ, [UR8+0x38010], UR4 ;  /* 0x03801004083f75b2 */ /* 0x0000220008000100 */
        /* <DEDUP_REMOVED lines=23> */
[----:B-1234-:R-:W-:Y:S01]  /*0430*/  NOP ;  /* 0x0000000000007918 */ /* 0x01efe20000000000 */
.L_x_3:
[----:B0-----:R-:W-:Y:S05]  /*0440*/  BSYNC B0 ;  /* 0x0000000000007941 */ /* 0x001fea0003800000 */
.L_x_2:
[----:B------:R-:W-:Y:S01]  /*0450*/  ULDC.64 UR4, c[0x0][0x618] ;  /* 0x0001860000047ab9 */ /* 0x000fe20000000a00 */
[----:B------:R-:W-:Y:S01]  /*0460*/  LOP3.LUT R3, R3, 0xfffffffc, RZ, 0xc0, !PT ;  /* 0xfffffffc03037812 */ /* 0x000fe200078ec0ff */
[----:B------:R-:W-:Y:S01]  /*0470*/  NOP ;  /* 0x0000000000007918 */ /* 0x000fe20000000000 */
[----:B------:R-:W-:Y:S01]  /*0480*/  ISETP.NE.U32.AND P0, PT, RZ, UR4, PT ;  /* 0x00000004ff007c0c */ /* 0x000fe2000bf05070 */
[----:B------:R-:W-:Y:S01]  /*0490*/  NOP ;  /* 0x0000000000007918 */ /* 0x000fe20000000000 */
[----:B------:R-:W-:Y:S01]  /*04a0*/  BAR.SYNC.DEFER_BLOCKING 0x0 ;  /* 0x0000000000007b1d */ /* 0x000fe20000010000 */
[----:B------:R-:W-:Y:S01]  /*04b0*/  IMAD.IADD R6, R2, 0x1, -R3 ;  /* 0x0000000102067824 */ /* 0x000fe200078e0a03 */
[----:B------:R-:W-:Y:S02]  /*04c0*/  ISETP.NE.AND.EX P0, PT, RZ, UR5, PT, P0 ;  /* 0x00000005ff007c0c */ /* 0x000fe4000bf05300 */
[C---:B------:R-:W-:Y:S02]  /*04d0*/  ISETP.NE.AND P2, PT, R7.reuse, 0x1, PT ;  /* 0x000000010700780c */ /* 0x040fe40003f45270 */
[----:B------:R-:W-:Y:S01]  /*04e0*/  LOP3.LUT P1, RZ, R7, R6, RZ, 0xfc, !PT ;  /* 0x0000000607ff7212 */ /* 0x000fe2000782fcff */
[----:B------:R-:W-:-:S03]  /*04f0*/  ULDC.64 UR12, c[0x0][0x208] ;  /* 0x00008200000c7ab9 */ /* 0x000fc60000000a00 */
[----:B------:R-:W-:-:S04]  /*0500*/  SEL R3, RZ, 0x1, P1 ;  /* 0x00000001ff037807 */ /* 0x000fc80000800000 */
[----:B------:R-:W-:Y:S01]  /*0510*/  SEL R3, R3, 0x2, P2 ;  /* 0x0000000203037807 */ /* 0x000fe20001000000 */
[----:B------:R-:W-:Y:S06]  /*0520*/  @!P0 BRA `(.L_x_4) ;  /* 0x00000000001c8947 */ /* 0x000fec0003800000 */
[----:B------:R-:W0:Y:S02]  /*0530*/  LDC.64 R4, c[0x0][0x618] ;  /* 0x00018600ff047b82 */ /* 0x000e240000000a00 */
[----:B0-----:R-:W2:Y:S02]  /*0540*/  LDG.E.64 R4, desc[UR12][R4.64] ;  /* 0x0000000c04047981 */ /* 0x001ea4000c1e1b00 */
[----:B--2---:R-:W-:-:S04]  /*0550*/  ISETP.NE.U32.AND P0, PT, R4, RZ, PT ;  /* 0x000000ff0400720c */ /* 0x004fc80003f05070 */
[----:B------:R-:W-:-:S13]  /*0560*/  ISETP.NE.AND.EX P0, PT, R5, RZ, PT, P0 ;  /* 0x000000ff0500720c */ /* 0x000fda0003f05300 */
[----:B------:R-:W-:Y:S05]  /*0570*/  @!P0 BRA `(.L_x_4) ;  /* 0x0000000000088947 */ /* 0x000fea0003800000 */
[----:B------:R2:W5:Y:S01]  /*0580*/  LD.E R0, desc[UR12][R4.64] ;  /* 0x0000000c04007980 */ /* 0x000562000c101900 */
[----:B------:R-:W-:Y:S05]  /*0590*/  BRA `(.L_x_5) ;  /* 0x0000000000207947 */ /* 0x000fea0003800000 */
.L_x_4:
[----:B------:R-:W-:Y:S02]  /*05a0*/  ULDC.64 UR4, c[0x0][0x608] ;  /* 0x0001820000047ab9 */ /* 0x000fe40000000a00 */
[----:B------:R-:W-:-:S04]  /*05b0*/  ISETP.NE.U32.AND P0, PT, RZ, UR4, PT ;  /* 0x00000004ff007c0c */ /* 0x000fc8000bf05070 */
[----:B------:R-:W-:-:S13]  /*05c0*/  ISETP.NE.AND.EX P0, PT, RZ, UR5, PT, P0 ;  /* 0x00000005ff007c0c */ /* 0x000fda000bf05300 */
[----:B------:R-:W-:Y:S05]  /*05d0*/  @!P0 BRA `(.L_x_6) ;  /* 0x00000000000c8947 */ /* 0x000fea0003800000 */
[----:B------:R-:W0:Y:S02]  /*05e0*/  LDC.64 R4, c[0x0][0x608] ;  /* 0x00018200ff047b82 */ /* 0x000e240000000a00 */
[----:B0-----:R0:W5:Y:S01]  /*05f0*/  LDG.E R0, desc[UR12][R4.64] ;  /* 0x0000000c04007981 */ /* 0x001162000c1e1900 */
[----:B------:R-:W-:Y:S05]  /*0600*/  BRA `(.L_x_5) ;  /* 0x0000000000047947 */ /* 0x000fea0003800000 */
.L_x_6:
[----:B------:R-:W1:Y:S02]  /*0610*/  LDC R0, c[0x0][0x600] ;  /* 0x00018000ff007b82 */ /* 0x000e640000000800 */
.L_x_5:
[----:B------:R-:W-:Y:S02]  /*0620*/  ULDC.64 UR4, c[0x0][0x620] ;  /* 0x0001880000047ab9 */ /* 0x000fe40000000a00 */
[----:B------:R-:W-:-:S04]  /*0630*/  ISETP.NE.U32.AND P0, PT, RZ, UR4, PT ;  /* 0x00000004ff007c0c */ /* 0x000fc8000bf05070 */
[----:B------:R-:W-:-:S13]  /*0640*/  ISETP.NE.AND.EX P0, PT, RZ, UR5, PT, P0 ;  /* 0x00000005ff007c0c */ /* 0x000fda000bf05300 */
[----:B------:R-:W-:Y:S05]  /*0650*/  @!P0 BRA `(.L_x_7) ;  /* 0x00000000001c8947 */ /* 0x000fea0003800000 */
[----:B0-2---:R-:W0:Y:S02]  /*0660*/  LDC.64 R4, c[0x0][0x620] ;  /* 0x00018800ff047b82 */ /* 0x005e240000000a00 */
[----:B0-----:R-:W2:Y:S02]  /*0670*/  LDG.E.64 R4, desc[UR12][R4.64] ;  /* 0x0000000c04047981 */ /* 0x001ea4000c1e1b00 */
[----:B--2---:R-:W-:-:S04]  /*0680*/  ISETP.NE.U32.AND P0, PT, R4, RZ, PT ;  /* 0x000000ff0400720c */ /* 0x004fc80003f05070 */
[----:B------:R-:W-:-:S13]  /*0690*/  ISETP.NE.AND.EX P0, PT, R5, RZ, PT, P0 ;  /* 0x000000ff0500720c */ /* 0x000fda0003f05300 */
[----:B------:R-:W-:Y:S05]  /*06a0*/  @!P0 BRA `(.L_x_7) ;  /* 0x0000000000088947 */ /* 0x000fea0003800000 */
[----:B------:R0:W5:Y:S01]  /*06b0*/  LD.E R2, desc[UR12][R4.64] ;  /* 0x0000000c04027980 */ /* 0x000162000c101900 */
[----:B------:R-:W-:Y:S05]  /*06c0*/  BRA `(.L_x_8) ;  /* 0x0000000000207947 */ /* 0x000fea0003800000 */
.L_x_7:
[----:B------:R-:W-:Y:S02]  /*06d0*/  ULDC.64 UR4, c[0x0][0x610] ;  /* 0x0001840000047ab9 */ /* 0x000fe40000000a00 */
[----:B------:R-:W-:-:S04]  /*06e0*/  ISETP.NE.U32.AND P0, PT, RZ, UR4, PT ;  /* 0x00000004ff007c0c */ /* 0x000fc8000bf05070 */
[----:B------:R-:W-:-:S13]  /*06f0*/  ISETP.NE.AND.EX P0, PT, RZ, UR5, PT, P0 ;  /* 0x00000005ff007c0c */ /* 0x000fda000bf05300 */
[----:B------:R-:W-:Y:S05]  /*0700*/  @!P0 BRA `(.L_x_9) ;  /* 0x00000000000c8947 */ /* 0x000fea0003800000 */
[----:B0-2---:R-:W0:Y:S02]  /*0710*/  LDC.64 R4, c[0x0][0x610] ;  /* 0x00018400ff047b82 */ /* 0x005e240000000a00 */
[----:B0-----:R4:W5:Y:S01]  /*0720*/  LDG.E R2, desc[UR12][R4.64] ;  /* 0x0000000c04027981 */ /* 0x001962000c1e1900 */
[----:B------:R-:W-:Y:S05]  /*0730*/  BRA `(.L_x_8) ;  /* 0x0000000000047947 */ /* 0x000fea0003800000 */
.L_x_9:
[----:B------:R-:W3:Y:S02]  /*0740*/  LDC R2, c[0x0][0x604] ;  /* 0x00018100ff027b82 */ /* 0x000ee40000000800 */
.L_x_8:
[----:B0-2-4-:R-:W0:Y:S01]  /*0750*/  LDC R4, c[0x0][0x3e8] ;  /* 0x0000fa00ff047b82 */ /* 0x015e220000000800 */
[----:B------:R-:W-:Y:S01]  /*0760*/  ULDC UR4, c[0x0][0x3dc] ;  /* 0x0000f70000047ab9 */ /* 0x000fe20000000800 */
[----:B------:R-:W-:Y:S01]  /*0770*/  ISETP.NE.AND P0, PT, R7, RZ, PT ;  /* 0x000000ff0700720c */ /* 0x000fe20003f05270 */
[----:B------:R-:W-:Y:S01]  /*0780*/  UIADD3 UR4, UR4, 0x1f, URZ ;  /* 0x0000001f04047890 */ /* 0x000fe2000fffe03f */
[----:B------:R-:W-:-:S03]  /*0790*/  ULDC.64 UR6, c[0x0][0x3e0] ;  /* 0x0000f80000067ab9 */ /* 0x000fc60000000a00 */
[----:B------:R-:W-:Y:S02]  /*07a0*/  USHF.R.S32.HI UR5, URZ, 0x1f, UR4 ;  /* 0x0000001f3f057899 */ /* 0x000fe40008011404 */
[----:B------:R-:W-:Y:S02]  /*07b0*/  UIMAD UR6, UR7, UR6, URZ ;  /* 0x00000006070672a4 */ /* 0x000fe4000f8e023f */
[----:B------:R-:W-:-:S04]  /*07c0*/  ULEA.HI UR5, UR5, UR4, URZ, 0x5 ;  /* 0x0000000405057291 */ /* 0x000fc8000f8f283f */
[----:B------:R-:W-:Y:S01]  /*07d0*/  USHF.R.S32.HI UR15, URZ, 0x5, UR5 ;  /* 0x000000053f0f7899 */ /* 0x000fe20008011405 */
[----:B0-----:R-:W-:-:S05]  /*07e0*/  IMAD R4, R4, UR6, RZ ;  /* 0x0000000604047c24 */ /* 0x001fca000f8e02ff */
[----:B------:R-:W-:Y:S01]  /*07f0*/  IMAD R4, R4, UR15, RZ ;  /* 0x0000000f04047c24 */ /* 0x000fe2000f8e02ff */
[----:B------:R-:W-:Y:S06]  /*0800*/  @!P0 BRA `(.L_x_10) ;  /* 0x0000003000788947 */ /* 0x000fec0003800000 */
[----:B------:R-:W-:-:S13]  /*0810*/  ISETP.NE.AND P0, PT, R7, 0x1, PT ;  /* 0x000000010700780c */ /* 0x000fda0003f05270 */
[----:B------:R-:W-:Y:S05]  /*0820*/  @P0 EXIT ;  /* 0x000000000000094d */ /* 0x000fea0003800000 */
[----:B------:R-:W-:Y:S01]  /*0830*/  ISETP.GE.AND P0, PT, R4, 0x1, PT ;  /* 0x000000010400780c */ /* 0x000fe20003f06270 */
[----:B------:R-:W-:Y:S01]  /*0840*/  UMOV UR4, URZ ;  /* 0x0000003f00047c82 */ /* 0x000fe20008000000 */
[----:B------:R-:W-:Y:S02]  /*0850*/  CS2R R54, SRZ ;  /* 0x0000000000367805 */ /* 0x000fe4000001ff00 */
[----:B------:R-:W-:Y:S02]  /*0860*/  CS2R R24, SRZ ;  /* 0x0000000000187805 */ /* 0x000fe4000001ff00 */
[----:B------:R-:W-:Y:S02]  /*0870*/  CS2R R26, SRZ ;  /* 0x00000000001a7805 */ /* 0x000fe4000001ff00 */
[----:B------:R-:W-:Y:S02]  /*0880*/  CS2R R28, SRZ ;  /* 0x00000000001c7805 */ /* 0x000fe4000001ff00 */
[----:B------:R-:W-:-:S02]  /*0890*/  CS2R R30, SRZ ;  /* 0x00000000001e7805 */ /* 0x000fc4000001ff00 */
[----:B------:R-:W-:Y:S02]  /*08a0*/  CS2R R32, SRZ ;  /* 0x0000000000207805 */ /* 0x000fe4000001ff00 */
        /* <DEDUP_REMOVED lines=9> */
[----:B------:R-:W-:Y:S01]  /*0940*/  CS2R R52, SRZ ;  /* 0x0000000000347805 */ /* 0x000fe2000001ff00 */
[----:B------:R-:W-:Y:S06]  /*0950*/  @!P0 BRA `(.L_x_11) ;  /* 0x0000000000a88947 */ /* 0x000fec0003800000 */
[----:B------:R-:W-:-:S04]  /*0960*/  LOP3.LUT R5, R3, 0x1, RZ, 0xfc, !PT ;  /* 0x0000000103057812 */ /* 0x000fc800078efcff */
[----:B------:R-:W-:-:S13]  /*0970*/  ISETP.NE.AND P0, PT, R5, 0x3, PT ;  /* 0x000000030500780c */ /* 0x000fda0003f05270 */
[----:B------:R-:W-:Y:S05]  /*0980*/  @!P0 BRA `(.L_x_12) ;  /* 0x0000000000048947 */ /* 0x000fea0003800000 */
[----:B------:R-:W-:Y:S01]  /*0990*/  BPT.TRAP 0x1 ;  /* 0x000000040000795c */ /* 0x000fe20000300000 */
.L_x_12:
[----:B------:R-:W0:Y:S01]  /*09a0*/  S2UR UR5, SR_CgaCtaId ;  /* 0x00000000000579c3 */ /* 0x000e220000008800 */
[----:B------:R-:W-:Y:S01]  /*09b0*/  SHF.L.U32 R5, RZ, 0x1f, RZ ;  /* 0x0000001fff057819 */ /* 0x000fe200000006ff */
[----:B------:R-:W-:Y:S02]  /*09c0*/  UMOV UR4, 0x400 ;  /* 0x0000040000047882 */ /* 0x000fe40000000000 */
[----:B0-----:R-:W-:-:S12]  /*09d0*/  ULEA UR4, UR5, UR4, 0x18 ;  /* 0x0000000405047291 */ /* 0x001fd8000f8ec03f */
.L_x_13:
[----:B0-----:R-:W-:-:S04]  /*09e0*/  IMAD.U32 R6, RZ, RZ, UR4 ;  /* 0x00000004ff067e24 */ /* 0x001fc8000f8e00ff */
[----:B------:R0:W2:Y:S03]  /*09f0*/  SYNCS.PHASECHK.TRANS64.TRYWAIT P0, [R6+URZ+0x38000], R5 ;  /* 0x03800005060075a7 */ /* 0x0000a6000800017f */
[----:B--2---:R-:W-:Y:S05]  /*0a00*/  @!P0 NANOSLEEP.SYNCS 0x989680 ;  /* 0x009896800000895d */ /* 0x004fea0003900000 */
[----:B------:R-:W2:Y:S02]  /*0a10*/  @!P0 SYNCS.PHASECHK.TRANS64 P0, [R6+URZ+0x38000], R5 ;  /* 0x03800005060085a7 */ /* 0x000ea4000800007f */
[----:B--2---:R-:W-:Y:S05]  /*0a20*/  @!P0 BRA `(.L_x_13) ;  /* 0xfffffffc00ec8947 */ /* 0x004fea000383ffff */
[----:B------:R-:W-:Y:S01]  /*0a30*/  UIADD3 UR5, UR4, 0x1c000, URZ ;  /* 0x0001c00004057890 */ /* 0x000fe2000fffe03f */
[----:B------:R-:W-:Y:S01]  /*0a40*/  WARPGROUP.ARRIVE ;  /* 0x00000000000079c5 */ /* 0x000fe20000000000 */
[----:B------:R-:W-:Y:S02]  /*0a50*/  USHF.R.U32.HI UR4, URZ, 0x4, UR4 ;  /* 0x000000043f047899 */ /* 0x000fe40008011604 */
[----:B------:R-:W-:Y:S02]  /*0a60*/  USHF.R.U32.HI UR5, URZ, 0x4, UR5 ;  /* 0x000000043f057899 */ /* 0x000fe40008011605 */
[----:B------:R-:W-:Y:S02]  /*0a70*/  ULOP3.LUT UR4, UR4, 0x3fff, URZ, 0xc0, !UPT ;  /* 0x00003fff04047892 */ /* 0x000fe4000f8ec03f */
[----:B------:R-:W-:Y:S02]  /*0a80*/  ULOP3.LUT UR5, UR5, 0x3fff, URZ, 0xc0, !UPT ;  /* 0x00003fff05057892 */ /* 0x000fe4000f8ec03f */
[----:B------:R-:W-:-:S02]  /*0a90*/  ULOP3.LUT UR9, UR4, 0x10000, URZ, 0xfc, !UPT ;  /* 0x0001000004097892 */ /* 0x000fc4000f8efc3f */
[----:B------:R-:W-:Y:S01]  /*0aa0*/  ULOP3.LUT UR8, UR5, 0x10000, URZ, 0xfc, !UPT ;  /* 0x0001000005087892 */ /* 0x000fe2000f8efc3f */
[----:B------:R-:W-:Y:S02]  /*0ab0*/  UMOV UR7, 0x40000040 ;  /* 0x4000004000077882 */ /* 0x000fe40000000000 */
[----:B------:R-:W-:Y:S02]  /*0ac0*/  UMOV UR5, 0x40000040 ;  /* 0x4000004000057882 */ /* 0x000fe40000000000 */
[----:B------:R-:W-:Y:S02]  /*0ad0*/  UMOV UR4, UR9 ;  /* 0x0000000900047c82 */ /* 0x000fe40008000000 */
[----:B------:R-:W-:Y:S02]  /*0ae0*/  UMOV UR6, UR8 ;  /* 0x0000000800067c82 */ /* 0x000fe40008000000 */
[----:B------:R-:W-:Y:S01]  /*0af0*/  HGMMA.64x64x8.F32.TF32 R24, gdesc[UR4], RZ, !UPT ;  /* 0x04e00000041879f0 */ /* 0x000fe2000c7028ff */
[----:B------:R-:W-:-:S02]  /*0b00*/  UIADD3 UR4, UR9, 0x2, URZ ;  /* 0x0000000209047890 */ /* 0x000fc4000fffe03f */
[----:B------:R-:W-:Y:S01]  /*0b10*/  UIADD3 UR6, UR8, 0x2, URZ ;  /* 0x0000000208067890 */ /* 0x000fe2000fffe03f */
[----:B------:R-:W-:Y:S01]  /*0b20*/  UMOV UR5, 0x40000040 ;  /* 0x4000004000057882 */ /* 0x000fe20000000000 */
[----:B------:R-:W-:-:S07]  /*0b30*/  UMOV UR7, 0x40000040 ;  /* 0x4000004000077882 */ /* 0x000fce0000000000 */
[----:B------:R-:W-:Y:S01]  /*0b40*/  HGMMA.64x64x8.F32.TF32 R24, gdesc[UR4], R24 ;  /* 0x04e00000041879f0 */ /* 0x000fe20008702818 */
[----:B------:R-:W-:Y:S02]  /*0b50*/  UIADD3 UR4, UR9, 0x4, URZ ;  /* 0x0000000409047890 */ /* 0x000fe4000fffe03f */
        /* <DEDUP_REMOVED lines=8> */
[----:B------:R-:W-:Y:S01]  /*0be0*/  HGMMA.64x64x8.F32.TF32 R24, gdesc[UR4], R24, gsb0 ;  /* 0x04e00000041879f0 */ /* 0x000fe20008002818 */
[----:B------:R-:W-:-:S05]  /*0bf0*/  UMOV UR4, 0x1 ;  /* 0x0000000100047882 */ /* 0x000fca0000000000 */
.L_x_11:
[----:B0-----:R-:W-:-:S05]  /*0c00*/  VIMNMX R5, R4, 0x1, PT ;  /* 0x0000000104057848 */ /* 0x001fca0003fe0100 */
[----:B------:R-:W-:-:S05]  /*0c10*/  IMAD.IADD R6, R4, 0x1, -R5 ;  /* 0x0000000104067824 */ /* 0x000fca00078e0a05 */
[----:B------:R-:W-:-:S13]  /*0c20*/  ISETP.GE.AND P0, PT, R6, 0x1, PT ;  /* 0x000000010600780c */ /* 0x000fda0003f06270 */
[----:B------:R-:W-:Y:S05]  /*0c30*/  @!P0 BRA `(.L_x_14) ;  /* 0x0000000400188947 */ /* 0x000fea0003800000 */
[----:B------:R-:W0:Y:S01]  /*0c40*/  S2UR UR6, SR_CgaCtaId ;  /* 0x00000000000679c3 */ /* 0x000e220000008800 */
[----:B------:R-:W-:Y:S01]  /*0c50*/  UMOV UR5, 0x400 ;  /* 0x0000040000057882 */ /* 0x000fe20000000000 */
[----:B------:R-:W-:Y:S01]  /*0c60*/  LOP3.LUT R10, R3, 0x1, RZ, 0xfc, !PT ;  /* 0x00000001030a7812 */ /* 0x000fe200078efcff */
[----:B------:R-:W-:Y:S01]  /*0c70*/  IMAD.MOV.U32 R9, RZ, RZ, RZ ;  /* 0x000000ffff097224 */ /* 0x000fe200078e00ff */
[----:B------:R-:W-:Y:S01]  /*0c80*/  UISETP.NE.U32.AND UP0, UPT, UR4, URZ, UPT ;  /* 0x0000003f0400728c */ /* 0x000fe2000bf05070 */
[----:B------:R-:W-:Y:S01]  /*0c90*/  IMAD.MOV.U32 R5, RZ, RZ, R6 ;  /* 0x000000ffff057224 */ /* 0x000fe200078e0006 */
[----:B0-----:R-:W-:-:S04]  /*0ca0*/  ULEA UR14, UR6, UR5, 0x18 ;  /* 0x00000005060e7291 */ /* 0x001fc8000f8ec03f */
[----:B------:R-:W-:Y:S02]  /*0cb0*/  UIADD3 UR6, UR14, 0x1c000, URZ ;  /* 0x0001c0000e067890 */ /* 0x000fe4000fffe03f */
[----:B------:R-:W-:Y:S02]  /*0cc0*/  USHF.R.U32.HI UR5, URZ, 0x4, UR14 ;  /* 0x000000043f057899 */ /* 0x000fe4000801160e */
[----:B------:R-:W-:Y:S02]  /*0cd0*/  USHF.R.U32.HI UR6, URZ, 0x4, UR6 ;  /* 0x000000043f067899 */ /* 0x000fe40008011606 */
[----:B------:R-:W-:Y:S02]  /*0ce0*/  ULOP3.LUT UR5, UR5, 0x3fff, URZ, 0xc0, !UPT ;  /* 0x00003fff05057892 */ /* 0x000fe4000f8ec03f */
[----:B------:R-:W-:Y:S02]  /*0cf0*/  ULOP3.LUT UR6, UR6, 0x3fff, URZ, 0xc0, !UPT ;  /* 0x00003fff06067892 */ /* 0x000fe4000f8ec03f */
[----:B------:R-:W-:-:S02]  /*0d00*/  ULOP3.LUT UR15, UR5, 0x10000, URZ, 0xfc, !UPT ;  /* 0x00010000050f7892 */ /* 0x000fc4000f8efc3f */
[----:B------:R-:W-:Y:S01]  /*0d10*/  ULOP3.LUT UR16, UR6, 0x10000, URZ, 0xfc, !UPT ;  /* 0x0001000006107892 */ /* 0x000fe2000f8efc3f */
[----:B------:R-:W-:-:S11]  /*0d20*/  UMOV UR5, URZ ;  /* 0x0000003f00057c82 */ /* 0x000fd60008000000 */
.L_x_19:
[----:B------:R-:W-:-:S13]  /*0d30*/  ISETP.NE.AND P1, PT, R10, 0x3, PT ;  /* 0x000000030a00780c */ /* 0x000fda0003f25270 */
[----:B0-----:R-:W-:Y:S05]  /*0d40*/  @!P1 BRA `(.L_x_15) ;  /* 0x0000000000049947 */ /* 0x001fea0003800000 */
[----:B------:R-:W-:Y:S01]  /*0d50*/  BPT.TRAP 0x1 ;  /* 0x000000040000795c */ /* 0x000fe20000300000 */
.L_x_15:
[----:B------:R-:W-:Y:S01]  /*0d60*/  SHF.L.U32 R7, R9, 0x1f, RZ ;  /* 0x0000001f09077819 */ /* 0x000fe200000006ff */
[----:B------:R-:W-:-:S12]  /*0d70*/  ULEA UR6, UR4, UR14, 0x3 ;  /* 0x0000000e04067291 */ /* 0x000fd8000f8e183f */
.L_x_16:
[----:B0-----:R-:W-:-:S04]  /*0d80*/  IMAD.U32 R8, RZ, RZ, UR6 ;  /* 0x00000006ff087e24 */ /* 0x001fc8000f8e00ff */
[----:B------:R0:W2:Y:S03]  /*0d90*/  SYNCS.PHASECHK.TRANS64.TRYWAIT P0, [R8+URZ+0x38000], R7 ;  /* 0x03800007080075a7 */ /* 0x0000a6000800017f */
[----:B--2---:R-:W-:Y:S05]  /*0da0*/  @!P0 NANOSLEEP.SYNCS 0x989680 ;  /* 0x009896800000895d */ /* 0x004fea0003900000 */
[----:B------:R-:W2:Y:S02]  /*0db0*/  @!P0 SYNCS.PHASECHK.TRANS64 P0, [R8+URZ+0x38000], R7 ;  /* 0x03800007080085a7 */ /* 0x000ea4000800007f */
[----:B--2---:R-:W-:Y:S05]  /*0dc0*/  @!P0 BRA `(.L_x_16) ;  /* 0xfffffffc00ec8947 */ /* 0x004fea000383ffff */
[----:B------:R-:W-:Y:S01]  /*0dd0*/  ULEA UR6, UR4, UR15, 0x9 ;  /* 0x0000000f04067291 */ /* 0x000fe2000f8e483f */
[----:B------:R-:W-:Y:S01]  /*0de0*/  WARPGROUP.ARRIVE ;  /* 0x00000000000079c5 */ /* 0x000fe20000000000 */
[----:B------:R-:W-:Y:S01]  /*0df0*/  ULEA UR7, UR4, UR16, 0x9 ;  /* 0x0000001004077291 */ /* 0x000fe2000f8e483f */
[----:B------:R-:W-:Y:S01]  /*0e00*/  UMOV UR9, 0x40000040 ;  /* 0x4000004000097882 */ /* 0x000fe20000000000 */
[----:B------:R-:W-:-:S03]  /*0e10*/  UMOV UR11, 0x40000040 ;  /* 0x40000040000b7882 */ /* 0x000fc60000000000 */
[----:B------:R-:W-:Y:S02]  /*0e20*/  UMOV UR8, UR6 ;  /* 0x0000000600087c82 */ /* 0x000fe40008000000 */
[----:B------:R-:W-:Y:S02]  /*0e30*/  UMOV UR10, UR7 ;  /* 0x00000007000a7c82 */ /* 0x000fe40008000000 */
[----:B------:R-:W-:Y:S01]  /*0e40*/  HGMMA.64x64x8.F32.TF32 R24, gdesc[UR8], R24, UP0 ;  /* 0x04e00000081879f0 */ /* 0x000fe2000bf02818 */
        /* <DEDUP_REMOVED lines=14> */
[----:B------:R-:W-:Y:S03]  /*0f30*/  HGMMA.64x64x8.F32.TF32 R24, gdesc[UR8], R24, gsb0 ;  /* 0x04e00000081879f0 */ /* 0x000fe60008002818 */
[----:B------:R-:W-:Y:S02]  /*0f40*/  WARPGROUP.DEPBAR.LE gsb0, 0x1 ;  /* 0x00008000000079c5 */ /* 0x000fe40000010100 */
[----:B------:R-:W-:Y:S05]  /*0f50*/  @!P1 BRA `(.L_x_17) ;  /* 0x0000000000049947 */ /* 0x000fea0003800000 */
[----:B------:R-:W-:Y:S01]  /*0f60*/  BPT.TRAP 0x1 ;  /* 0x000000040000795c */ /* 0x000fe20000300000 */
.L_x_17:
[----:B------:R-:W-:Y:S01]  /*0f70*/  ULEA UR6, UR5, UR14, 0x3 ;  /* 0x0000000e05067291 */ /* 0x000fe2000f8e183f */
[----:B------:R-:W-:-:S03]  /*0f80*/  ISETP.GT.U32.AND P0, PT, R3, 0x1, PT ;  /* 0x000000010300780c */ /* 0x000fc60003f04070 */
[----:B------:R-:W-:-:S04]  /*0f90*/  UIADD3 UR6, UR6, 0x38070, URZ ;  /* 0x0003807006067890 */ /* 0x000fc8000fffe03f */
[----:B------:R-:W-:-:S09]  /*0fa0*/  UPRMT UR6, URZ, 0x654, UR6 ;  /* 0x000006543f067896 */ /* 0x000fd20008000006 */
[----:B------:R-:W-:Y:S01]  /*0fb0*/  SYNCS.ARRIVE.TRANS64.RED.A1T0 RZ, [UR6], RZ ;  /* 0x000000ffffff79a7 */ /* 0x000fe20008100406 */
[----:B------:R-:W-:Y:S05]  /*0fc0*/  @P0 BRA `(.L_x_18) ;  /* 0x0000000000040947 */ /* 0x000fea0003800000 */
[----:B------:R-:W-:Y:S01]  /*0fd0*/  BPT.TRAP 0x1 ;  /* 0x000000040000795c */ /* 0x000fe20000300000 */
.L_x_18:
[----:B------:R-:W-:Y:S01]  /*0fe0*/  UIADD3 UR4, UR4, 0x1, URZ ;  /* 0x0000000104047890 */ /* 0x000fe2000fffe03f */
[C---:B------:R-:W-:Y:S01]  /*0ff0*/  ISETP.GT.AND P0, PT, R5.reuse, 0x1, PT ;  /* 0x000000010500780c */ /* 0x040fe20003f04270 */
[----:B------:R-:W-:Y:S01]  /*1000*/  UIADD3 UR5, UR5, 0x1, URZ ;  /* 0x0000000105057890 */ /* 0x000fe2000fffe03f */
[----:B------:R-:W-:Y:S01]  /*1010*/  VIADD R5, R5, 0xffffffff ;  /* 0xffffffff05057836 */ /* 0x000fe20000000000 */
[----:B------:R-:W-:Y:S02]  /*1020*/  UISETP.NE.AND UP0, UPT, UR4, 0xe, UPT ;  /* 0x0000000e0400788c */ /* 0x000fe4000bf05270 */
[----:B------:R-:W-:Y:S02]  /*1030*/  UISETP.NE.AND UP1, UPT, UR5, 0xe, UPT ;  /* 0x0000000e0500788c */ /* 0x000fe4000bf25270 */
[----:B------:R-:W-:Y:S02]  /*1040*/  USEL UR6, URZ, 0x1, UP0 ;  /* 0x000000013f067887 */ /* 0x000fe40008000000 */
[----:B------:R-:W-:-:S02]  /*1050*/  USEL UR4, UR4, URZ, UP0 ;  /* 0x0000003f04047287 */ /* 0x000fc40008000000 */
[----:B------:R-:W-:Y:S02]  /*1060*/  USEL UR5, UR5, URZ, UP1 ;  /* 0x0000003f05057287 */ /* 0x000fe40008800000 */
[----:B------:R-:W-:Y:S01]  /*1070*/  UPLOP3.LUT UP0, UPT, UPT, UPT, UPT, 0x80, 0x0 ;  /* 0x000000000000789c */ /* 0x000fe20003f0f070 */
[----:B------:R-:W-:Y:S01]  /*1080*/  LOP3.LUT R9, R9, UR6, RZ, 0x3c, !PT ;  /* 0x0000000609097c12 */ /* 0x000fe2000f8e3cff */
[----:B------:R-:W-:Y:S09]  /*1090*/  @P0 BRA `(.L_x_19) ;  /* 0xfffffffc00240947 */ /* 0x000ff2000383ffff */
.L_x_14:
[----:B------:R-:W-:Y:S01]  /*10a0*/  ISETP.GE.AND P0, PT, R4, 0x1, PT ;  /* 0x000000010400780c */ /* 0x000fe20003f06270 */
[----:B------:R-:W-:-:S12]  /*10b0*/  WARPGROUP.DEPBAR.LE gsb0, 0x0 ;  /* 0x00008000000079c5 */ /* 0x000fd80000010000 */
[----:B------:R-:W-:Y:S05]  /*10c0*/  @!P0 BRA `(.L_x_20) ;  /* 0x0000000000488947 */ /* 0x000fea0003800000 */
[----:B------:R-:W-:-:S04]  /*10d0*/  LOP3.LUT R4, R3, 0x1, RZ, 0xfc, !PT ;  /* 0x0000000103047812 */ /* 0x000fc800078efcff */
[----:B------:R-:W-:-:S13]  /*10e0*/  ISETP.NE.AND P0, PT, R4, 0x3, PT ;  /* 0x000000030400780c */ /* 0x000fda0003f05270 */
[----:B------:R-:W-:Y:S05]  /*10f0*/  @!P0 BRA `(.L_x_21) ;  /* 0x0000000000048947 */ /* 0x000fea0003800000 */
[----:B------:R-:W-:Y:S01]  /*1100*/  BPT.TRAP 0x1 ;  /* 0x000000040000795c */ /* 0x000fe20000300000 */
.L_x_21:
[----:B0-----:R-:W0:Y:S01]  /*1110*/  S2R R7, SR_CgaCtaId ;  /* 0x0000000000077919 */ /* 0x001e220000008800 */
[----:B------:R-:W-:Y:S02]  /*1120*/  SHF.R.U32.HI R4, RZ, 0x1, R6 ;  /* 0x00000001ff047819 */ /* 0x000fe40000011606 */
[----:B------:R-:W-:-:S03]  /*1130*/  ISETP.GT.U32.AND P0, PT, R3, 0x1, PT ;  /* 0x000000010300780c */ /* 0x000fc60003f04070 */
[----:B------:R-:W-:Y:S01]  /*1140*/  IMAD.WIDE.U32 R4, R4, -0x6db6db6d, RZ ;  /* 0x9249249304047825 */ /* 0x000fe200078e00ff */
[----:B------:R-:W-:-:S04]  /*1150*/  MOV R4, 0x400 ;  /* 0x0000040000047802 */ /* 0x000fc80000000f00 */
[----:B------:R-:W-:-:S05]  /*1160*/  SHF.R.U32.HI R5, RZ, 0x2, R5 ;  /* 0x00000002ff057819 */ /* 0x000fca0000011605 */
[----:B------:R-:W-:Y:S01]  /*1170*/  IMAD R6, R5, -0xe, R6 ;  /* 0xfffffff205067824 */ /* 0x000fe200078e0206 */
[----:B0-----:R-:W-:-:S05]  /*1180*/  LEA R7, R7, R4, 0x18 ;  /* 0x0000000407077211 */ /* 0x001fca00078ec0ff */
[----:B------:R-:W-:-:S04]  /*1190*/  IMAD R6, R6, 0x8, R7 ;  /* 0x0000000806067824 */ /* 0x000fc800078e0207 */
[----:B------:R-:W-:-:S05]  /*11a0*/  VIADD R6, R6, 0x38070 ;  /* 0x0003807006067836 */ /* 0x000fca0000000000 */
[----:B------:R-:W-:-:S04]  /*11b0*/  PRMT R6, RZ, 0x654, R6 ;  /* 0x00000654ff067816 */ /* 0x000fc80000000006 */
[----:B------:R2:W-:Y:S01]  /*11c0*/  SYNCS.ARRIVE.TRANS64.RED.A1T0 RZ, [R6+URZ], RZ ;  /* 0x000000ff06ff79a7 */ /* 0x0005e2000810043f */
[----:B------:R-:W-:Y:S05]  /*11d0*/  @P0 BRA `(.L_x_20) ;  /* 0x0000000000040947 */ /* 0x000fea0003800000 */
[----:B------:R-:W-:Y:S01]  /*11e0*/  BPT.TRAP 0x1 ;  /* 0x000000040000795c */ /* 0x000fe20000300000 */
.L_x_20:
[----:B------:R-:W4:Y:S01]  /*11f0*/  S2R R4, SR_TID.X ;  /* 0x0000000000047919 */ /* 0x000f220000002100 */
[----:B------:R-:W-:Y:S01]  /*1200*/  ULDC.64 UR4, c[0x0][0x280] ;  /* 0x0000a00000047ab9 */ /* 0x000fe20000000a00 */
[----:B--2---:R-:W2:Y:S01]  /*1210*/  S2R R6, SR_CTAID.Y ;  /* 0x0000000000067919 */ /* 0x004ea20000002600 */
[----:B------:R-:W0:Y:S01]  /*1220*/  S2R R11, SR_CTAID.X ;  /* 0x00000000000b7919 */ /* 0x000e220000002500 */
[----:B----4-:R-:W-:-:S04]  /*1230*/  SHF.R.S32.HI R3, RZ, 0x1f, R4 ;  /* 0x0000001fff037819 */ /* 0x010fc80000011404 */
[----:B------:R-:W-:Y:S01]  /*1240*/  LEA.HI R3, R3, R4, RZ, 0x7 ;  /* 0x0000000403037211 */ /* 0x000fe200078f38ff */
[----:B--2---:R-:W-:-:S03]  /*1250*/  IMAD.SHL.U32 R6, R6, 0x40, RZ ;  /* 0x0000004006067824 */ /* 0x004fc600078e00ff */
[----:B------:R-:W-:Y:S02]  /*1260*/  LOP3.LUT R3, R3, 0xffffff80, RZ, 0xc0, !PT ;  /* 0xffffff8003037812 */ /* 0x000fe400078ec0ff */
[----:B------:R-:W-:-:S03]  /*1270*/  ISETP.GE.AND P0, PT, R6, UR5, PT ;  /* 0x0000000506007c0c */ /* 0x000fc6000bf06270 */
[----:B------:R-:W-:Y:S02]  /*1280*/  IMAD.IADD R5, R4, 0x1, -R3 ;  /* 0x0000000104057824 */ /* 0x000fe400078e0a03 */
[----:B0-----:R-:W-:-:S03]  /*1290*/  IMAD.SHL.U32 R3, R11, 0x40, RZ ;  /* 0x000000400b037824 */ /* 0x001fc600078e00ff */
[----:B------:R-:W-:Y:S02]  /*12a0*/  SHF.R.S32.HI R8, RZ, 0x1f, R5 ;  /* 0x0000001fff087819 */ /* 0x000fe40000011405 */
[----:B------:R-:W-:Y:S02]  /*12b0*/  ISETP.GE.OR P0, PT, R3, UR4, P0 ;  /* 0x0000000403007c0c */ /* 0x000fe40008706670 */
[----:B------:R-:W-:-:S04]  /*12c0*/  LEA.HI R4, R8, R5, RZ, 0x2 ;  /* 0x0000000508047211 */ /* 0x000fc800078f10ff */
[--C-:B------:R-:W-:Y:S02]  /*12d0*/  SHF.R.S32.HI R7, RZ, 0x2, R4.reuse ;  /* 0x00000002ff077819 */ /* 0x100fe40000011404 */
[----:B------:R-:W-:-:S04]  /*12e0*/  SHF.R.S32.HI R10, RZ, 0x1f, R4 ;  /* 0x0000001fff0a7819 */ /* 0x000fc80000011404 */
[----:B------:R-:W-:-:S04]  /*12f0*/  LEA.HI R10, R10, R7, RZ, 0x3 ;  /* 0x000000070a0a7211 */ /* 0x000fc800078f18ff */
[----:B------:R-:W-:Y:S01]  /*1300*/  LOP3.LUT R12, R10, 0xfffffff8, RZ, 0xc0, !PT ;  /* 0xfffffff80a0c7812 */ /* 0x000fe200078ec0ff */
[----:B------:R-:W-:Y:S06]  /*1310*/  @P0 EXIT ;  /* 0x000000000000094d */ /* 0x000fec0003800000 */
[----:B------:R-:W0:Y:S01]  /*1320*/  LDC.64 R16, c[0x0][0x658] ;  /* 0x00019600ff107b82 */ /* 0x000e220000000a00 */
[----:B------:R-:W-:Y:S01]  /*1330*/  LOP3.LUT R10, R4, 0x7ffffffc, RZ, 0xc0, !PT ;  /* 0x7ffffffc040a7812 */ /* 0x000fe200078ec0ff */
[----:B------:R-:W-:Y:S01]  /*1340*/  IMAD.IADD R4, R7, 0x1, -R12 ;  /* 0x0000000107047824 */ /* 0x000fe200078e0a0c */
[----:B------:R-:W-:Y:S02]  /*1350*/  LEA.HI R8, R8, R5, RZ, 0x5 ;  /* 0x0000000508087211 */ /* 0x000fe400078f28ff */
[----:B---3-5:R-:W-:Y:S01]  /*1360*/  FSETP.NEU.AND P1, PT, R2, RZ, PT ;  /* 0x000000ff0200720b */ /* 0x028fe20003f2d000 */
[----:B------:R-:W-:Y:S01]  /*1370*/  IMAD.IADD R10, R5, 0x1, -R10 ;  /* 0x00000001050a7824 */ /* 0x000fe200078e0a0a */
[----:B------:R-:W-:Y:S02]  /*1380*/  SHF.R.S32.HI R5, RZ, 0x1f, R4 ;  /* 0x0000001fff057819 */ /* 0x000fe40000011404 */
[----:B------:R-:W-:Y:S01]  /*1390*/  SHF.R.S32.HI R12, RZ, 0x5, R8 ;  /* 0x00000005ff0c7819 */ /* 0x000fe20000011408 */
[----:B------:R-:W-:-:S02]  /*13a0*/  IMAD.SHL.U32 R7, R10, 0x2, RZ ;  /* 0x000000020a077824 */ /* 0x000fc400078e00ff */
[----:B------:R-:W-:-:S03]  /*13b0*/  IMAD.WIDE R10, R11, 0x40, R4 ;  /* 0x000000400b0a7825 */ /* 0x000fc600078e0204 */
[----:B------:R-:W-:Y:S01]  /*13c0*/  SHF.R.S32.HI R9, RZ, 0x1f, R7 ;  /* 0x0000001fff097819 */ /* 0x000fe20000011407 */
[----:B------:R-:W-:Y:S01]  /*13d0*/  IMAD R5, R12, -0x10, -R3 ;  /* 0xfffffff00c057824 */ /* 0x000fe200078e0a03 */
[----:B------:R-:W-:Y:S01]  /*13e0*/  IADD3 R8, P0, R6, R7, RZ ;  /* 0x0000000706087210 */ /* 0x000fe20007f1e0ff */
[----:B------:R-:W-:Y:S01]  /*13f0*/  IMAD.WIDE R10, R12, 0x10, R10 ;  /* 0x000000100c0a7825 */ /* 0x000fe200078e020a */
[----:B------:R-:W-:Y:S02]  /*1400*/  IADD3 R3, -R7, UR5, -R6 ;  /* 0x0000000507037c10 */ /* 0x000fe4000fffe906 */
[----:B------:R-:W-:Y:S02]  /*1410*/  LEA.HI.X.SX32 R9, R6, R9, 0x1, P0 ;  /* 0x0000000906097211 */ /* 0x000fe400000f0eff */
[----:B------:R-:W-:Y:S01]  /*1420*/  IADD3 R4, R5, UR4, -R4 ;  /* 0x0000000405047c10 */ /* 0x000fe2000fffe804 */
[-C--:B0-----:R-:W-:Y:S01]  /*1430*/  IMAD R5, R11, R16.reuse, RZ ;  /* 0x000000100b057224 */ /* 0x081fe200078e02ff */
[----:B------:R-:W-:Y:S01]  /*1440*/  ISETP.GT.AND P0, PT, R3, RZ, PT ;  /* 0x000000ff0300720c */ /* 0x000fe20003f04270 */
[----:B------:R-:W-:-:S03]  /*1450*/  IMAD.WIDE.U32 R12, R10, R16, R8 ;  /* 0x000000100a0c7225 */ /* 0x000fc600078e0008 */
[----:B------:R-:W-:Y:S01]  /*1460*/  ISETP.GT.AND P3, PT, R4, RZ, P0 ;  /* 0x000000ff0400720c */ /* 0x000fe20000764270 */
[----:B------:R-:W-:Y:S01]  /*1470*/  IMAD R19, R10, R17, R5 ;  /* 0x000000110a137224 */ /* 0x000fe200078e0205 */
[C---:B------:R-:W-:Y:S01]  /*1480*/  SHF.L.U64.HI R5, R16.reuse, 0x3, R17 ;  /* 0x0000000310057819 */ /* 0x040fe20000010211 */
[----:B------:R-:W-:Y:S02]  /*1490*/  IMAD.SHL.U32 R16, R16, 0x8, RZ ;  /* 0x0000000810107824 */ /* 0x000fe400078e00ff */
[----:B------:R-:W-:Y:S01]  /*14a0*/  IMAD.IADD R19, R13, 0x1, R19 ;  /* 0x000000010d137824 */ /* 0x000fe200078e0213 */
[----:B------:R-:W-:Y:S07]  /*14b0*/  @!P1 BRA `(.L_x_22) ;  /* 0x0000001800649947 */ /* 0x000fee0003800000 */
[----:B------:R-:W-:Y:S01]  /*14c0*/  ULDC.64 UR6, c[0x0][0x630] ;  /* 0x00018c0000067ab9 */ /* 0x000fe20000000a00 */
[----:B------:R-:W-:Y:S01]  /*14d0*/  ULDC.64 UR8, c[0x0][0x628] ;  /* 0x00018a0000087ab9 */ /* 0x000fe20000000a00 */
[----:B------:R-:W-:Y:S01]  /*14e0*/  IMAD R17, R11, UR6, RZ ;  /* 0x000000060b117c24 */ /* 0x000fe2000f8e02ff */
[----:B------:R-:W-:Y:S01]  /*14f0*/  ULDC.64 UR4, c[0x0][0x650] ;  /* 0x0001940000047ab9 */ /* 0x000fe20000000a00 */
[----:B------:R-:W-:-:S04]  /*1500*/  IMAD.WIDE.U32 R14, R10, UR6, R8 ;  /* 0x000000060a0e7c25 */ /* 0x000fc8000f8e0008 */
[----:B------:R-:W-:Y:S01]  /*1510*/  IMAD R17, R10, UR7, R17 ;  /* 0x000000070a117c24 */ /* 0x000fe2000f8e0211 */
[----:B------:R-:W-:-:S03]  /*1520*/  LEA R6, P1, R14, UR8, 0x2 ;  /* 0x000000080e067c11 */ /* 0x000fc6000f8210ff */
[----:B------:R-:W-:-:S05]  /*1530*/  IMAD.IADD R7, R15, 0x1, R17 ;  /* 0x000000010f077824 */ /* 0x000fca00078e0211 */
[----:B------:R-:W-:-:S05]  /*1540*/  LEA.HI.X R7, R14, UR9, R7, 0x2, P1 ;  /* 0x000000090e077c11 */ /* 0x000fca00088f1407 */
[----:B------:R-:W2:Y:S01]  /*1550*/  @P3 LDG.E.LTC128B R18, desc[UR12][R6.64] ;  /* 0x0000000c06123981 */ /* 0x000ea2000c1e1920 */
[C---:B------:R-:W-:Y:S01]  /*1560*/  LEA R14, P4, R12.reuse, UR4, 0x2 ;  /* 0x000000040c0e7c11 */ /* 0x040fe2000f8810ff */
[----:B------:R-:W-:Y:S01]  /*1570*/  BSSY B0, `(.L_x_23) ;  /* 0x000000b000007945 */ /* 0x000fe20003800000 */
[----:B------:R-:W-:Y:S02]  /*1580*/  ISETP.GT.AND P1, PT, R3, 0x1, PT ;  /* 0x000000010300780c */ /* 0x000fe40003f24270 */
[----:B------:R-:W-:Y:S02]  /*1590*/  LEA.HI.X R15, R12, UR5, R19, 0x2, P4 ;  /* 0x000000050c0f7c11 */ /* 0x000fe4000a0f1413 */
[----:B------:R-:W-:Y:S02]  /*15a0*/  ISETP.GT.AND P2, PT, R4, RZ, P1 ;  /* 0x000000ff0400720c */ /* 0x000fe40000f44270 */
[----:B--2---:R-:W-:-:S05]  /*15b0*/  LOP3.LUT R13, R18, 0xffffe000, RZ, 0xc0, !PT ;  /* 0xffffe000120d7812 */ /* 0x004fca00078ec0ff */
[----:B------:R-:W-:-:S04]  /*15c0*/  FMUL R13, R13, R2 ;  /* 0x000000020d0d7220 */ /* 0x000fc80000400000 */
[----:B-1----:R-:W-:-:S05]  /*15d0*/  FFMA R13, R24, R0, R13 ;  /* 0x00000000180d7223 */ /* 0x002fca000000000d */
[----:B------:R-:W-:-:S05]  /*15e0*/  F2FP.TF32.F32.PACK_B R13, R13 ;  /* 0x0000000dff0d723e */ /* 0x000fca00024050ff */
[----:B------:R0:W-:Y:S01]  /*15f0*/  @P3 STG.E desc[UR12][R14.64], R13 ;  /* 0x0000000d0e003986 */ /* 0x0001e2000c10190c */
[----:B------:R-:W-:Y:S05]  /*1600*/  @!P2 BRA `(.L_x_24) ;  /* 0x000000000004a947 */ /* 0x000fea0003800000 */
[----:B------:R1:W5:Y:S02]  /*1610*/  LDG.E.LTC128B R18, desc[UR12][R6.64+0x4] ;  /* 0x0000040c06127981 */ /* 0x000364000c1e1920 */
.L_x_24:
[----:B------:R-:W-:Y:S05]  /*1620*/  BSYNC B0 ;  /* 0x0000000000007941 */ /* 0x000fea0003800000 */
.L_x_23:
[----:B------:R-:W-:Y:S01]  /*1630*/  USHF.L.U32 UR5, UR6, 0x3, URZ ;  /* 0x0000000306057899 */ /* 0x000fe2000800063f */
[----:B-----5:R-:W-:Y:S01]  /*1640*/  LOP3.LUT R11, R18, 0xffffe000, RZ, 0xc0, !PT ;  /* 0xffffe000120b7812 */ /* 0x020fe200078ec0ff */
[----:B------:R-:W-:Y:S01]  /*1650*/  USHF.L.U64.HI UR4, UR6, 0x3, UR7 ;  /* 0x0000000306047899 */ /* 0x000fe20008010207 */
[----:B------:R-:W-:-:S03]  /*1660*/  ISETP.GT.AND P0, PT, R4, 0x8, P0 ;  /* 0x000000080400780c */ /* 0x000fc60000704270 */
[----:B------:R-:W-:Y:S02]  /*1670*/  IMAD.U32 R12, RZ, RZ, UR5 ;  /* 0x00000005ff0c7e24 */ /* 0x000fe4000f8e00ff */
[----:B0-----:R-:W-:Y:S02]  /*1680*/  IMAD.U32 R13, RZ, RZ, UR4 ;  /* 0x00000004ff0d7e24 */ /* 0x001fe4000f8e00ff */
[----:B------:R-:W-:-:S04]  /*1690*/  IMAD.WIDE.U32 R12, R10, UR6, R12 ;  /* 0x000000060a0c7c25 */ /* 0x000fc8000f8e000c */
[----:B------:R-:W-:Y:S01]  /*16a0*/  FMUL R10, R11, R2 ;  /* 0x000000020b0a7220 */ /* 0x000fe20000400000 */
[----:B------:R-:W-:-:S03]  /*16b0*/  IADD3 R11, P3, R8, R12, RZ ;  /* 0x0000000c080b7210 */ /* 0x000fc60007f7e0ff */
[----:B------:R-:W-:Y:S01]  /*16c0*/  FFMA R25, R25, R0, R10 ;  /* 0x0000000019197223 */ /* 0x000fe2000000000a */
[----:B------:R-:W-:Y:S01]  /*16d0*/  @P2 IMAD.MOV.U32 R10, RZ, RZ, R14 ;  /* 0x000000ffff0a2224 */ /* 0x000fe200078e000e */
[----:B------:R-:W-:Y:S02]  /*16e0*/  IADD3.X R12, R9, R17, R13, P3, !PT ;  /* 0x00000011090c7210 */ /* 0x000fe40001ffe40d */
[C---:B------:R-:W-:Y:S02]  /*16f0*/  LEA R8, P3, R11.reuse, UR8, 0x2 ;  /* 0x000000080b087c11 */ /* 0x040fe4000f8610ff */
[----:B------:R-:W-:Y:S02]  /*1700*/  F2FP.TF32.F32.PACK_B R25, R25 ;  /* 0x00000019ff19723e */ /* 0x000fe400024050ff */
[----:B------:R-:W-:Y:S01]  /*1710*/  LEA.HI.X R9, R11, UR9, R12, 0x2, P3 ;  /* 0x000000090b097c11 */ /* 0x000fe200098f140c */
[----:B------:R-:W-:-:S05]  /*1720*/  @P2 IMAD.MOV.U32 R11, RZ, RZ, R15 ;  /* 0x000000ffff0b2224 */ /* 0x000fca00078e000f */
[----:B------:R0:W-:Y:S04]  /*1730*/  @P2 STG.E desc[UR12][R10.64+0x4], R25 ;  /* 0x000004190a002986 */ /* 0x0001e8000c10190c */
[----:B------:R-:W2:Y:S01]  /*1740*/  @P0 LDG.E.LTC128B R18, desc[UR12][R8.64] ;  /* 0x0000000c08120981 */ /* 0x000ea2000c1e1920 */
[C---:B------:R-:W-:Y:S01]  /*1750*/  SHF.L.U64.HI R5, R16.reuse, 0x2, R5 ;  /* 0x0000000210057819 */ /* 0x040fe20000010205 */
[----:B------:R-:W-:Y:S01]  /*1760*/  BSSY B0, `(.L_x_25) ;  /* 0x000000b000007945 */ /* 0x000fe20003800000 */
[----:B------:R-:W-:Y:S02]  /*1770*/  LEA R16, P2, R16, R14, 0x2 ;  /* 0x0000000e10107211 */ /* 0x000fe400078410ff */
[----:B------:R-:W-:-:S03]  /*1780*/  ISETP.GT.AND P1, PT, R4, 0x8, P1 ;  /* 0x000000080400780c */ /* 0x000fc60000f24270 */
[----:B------:R-:W-:Y:S01]  /*1790*/  IMAD.X R17, R5, 0x1, R15, P2 ;  /* 0x0000000105117824 */ /* 0x000fe200010e060f */
[----:B--2---:R-:W-:-:S05]  /*17a0*/  LOP3.LUT R13, R18, 0xffffe000, RZ, 0xc0, !PT ;  /* 0xffffe000120d7812 */ /* 0x004fca00078ec0ff */
[----:B------:R-:W-:-:S04]  /*17b0*/  FMUL R13, R13, R2 ;  /* 0x000000020d0d7220 */ /* 0x000fc80000400000 */
[----:B------:R-:W-:-:S05]  /*17c0*/  FFMA R13, R26, R0, R13 ;  /* 0x000000001a0d7223 */ /* 0x000fca000000000d */
[----:B------:R-:W-:-:S05]  /*17d0*/  F2FP.TF32.F32.PACK_B R13, R13 ;  /* 0x0000000dff0d723e */ /* 0x000fca00024050ff */
[----:B------:R0:W-:Y:S01]  /*17e0*/  @P0 STG.E desc[UR12][R16.64], R13 ;  /* 0x0000000d10000986 */ /* 0x0001e2000c10190c */
[----:B------:R-:W-:Y:S05]  /*17f0*/  @!P1 BRA `(.L_x_26) ;  /* 0x0000000000049947 */ /* 0x000fea0003800000 */
[----:B------:R2:W5:Y:S02]  /*1800*/  LDG.E.LTC128B R18, desc[UR12][R8.64+0x4] ;  /* 0x0000040c08127981 */ /* 0x000564000c1e1920 */
.L_x_26:
[----:B------:R-:W-:Y:S05]  /*1810*/  BSYNC B0 ;  /* 0x0000000000007941 */ /* 0x000fea0003800000 */
.L_x_25:
[----:B-----5:R-:W-:Y:S01]  /*1820*/  LOP3.LUT R5, R18, 0xffffe000, RZ, 0xc0, !PT ;  /* 0xffffe00012057812 */ /* 0x020fe200078ec0ff */
[----:B0-----:R-:W-:Y:S01]  /*1830*/  @P1 IMAD.MOV.U32 R11, RZ, RZ, R17 ;  /* 0x000000ffff0b1224 */ /* 0x001fe200078e0011 */
[----:B------:R-:W-:Y:S01]  /*1840*/  ISETP.GT.AND P0, PT, R3, 0x8, PT ;  /* 0x000000080300780c */ /* 0x000fe20003f04270 */
[----:B------:R-:W-:Y:S02]  /*1850*/  BSSY B0, `(.L_x_27) ;  /* 0x0000009000007945 */ /* 0x000fe40003800000 */
[----:B------:R-:W-:Y:S01]  /*1860*/  FMUL R10, R5, R2 ;  /* 0x00000002050a7220 */ /* 0x000fe20000400000 */
[----:B------:R-:W-:-:S03]  /*1870*/  ISETP.GT.AND P2, PT, R4, RZ, P0 ;  /* 0x000000ff0400720c */ /* 0x000fc60000744270 */
[----:B------:R-:W-:Y:S01]  /*1880*/  FFMA R27, R27, R0, R10 ;  /* 0x000000001b1b7223 */ /* 0x000fe2000000000a */
[----:B------:R-:W-:-:S04]  /*1890*/  @P1 IMAD.MOV.U32 R10, RZ, RZ, R16 ;  /* 0x000000ffff0a1224 */ /* 0x000fc800078e0010 */
[----:B------:R-:W-:-:S05]  /*18a0*/  F2FP.TF32.F32.PACK_B R27, R27 ;  /* 0x0000001bff1b723e */ /* 0x000fca00024050ff */
[----:B------:R0:W-:Y:S01]  /*18b0*/  @P1 STG.E desc[UR12][R10.64+0x4], R27 ;  /* 0x0000041b0a001986 */ /* 0x0001e2000c10190c */
[----:B------:R-:W-:Y:S05]  /*18c0*/  @!P2 BRA `(.L_x_28) ;  /* 0x000000000004a947 */ /* 0x000fea0003800000 */
[----:B------:R3:W5:Y:S02]  /*18d0*/  LDG.E.LTC128B R18, desc[UR12][R6.64+0x20] ;  /* 0x0000200c06127981 */ /* 0x000764000c1e1920 */
.L_x_28:
[----:B------:R-:W-:Y:S05]  /*18e0*/  BSYNC B0 ;  /* 0x0000000000007941 */ /* 0x000fea0003800000 */
.L_x_27:
[----:B-----5:R-:W-:Y:S01]  /*18f0*/  LOP3.LUT R5, R18, 0xffffe000, RZ, 0xc0, !PT ;  /* 0xffffe00012057812 */ /* 0x020fe200078ec0ff */
[----:B0-----:R-:W-:Y:S01]  /*1900*/  @P2 IMAD.MOV.U32 R10, RZ, RZ, R14 ;  /* 0x000000ffff0a2224 */ /* 0x001fe200078e000e */
[----:B------:R-:W-:Y:S01]  /*1910*/  ISETP.GT.AND P1, PT, R3, 0x9, PT ;  /* 0x000000090300780c */ /* 0x000fe20003f24270 */
[----:B------:R-:W-:Y:S01]  /*1920*/  @P2 IMAD.MOV.U32 R11, RZ, RZ, R15 ;  /* 0x000000ffff0b2224 */ /* 0x000fe200078e000f */
[----:B------:R-:W-:Y:S01]  /*1930*/  BSSY B0, `(.L_x_29) ;  /* 0x0000008000007945 */ /* 0x000fe20003800000 */
[----:B------:R-:W-:Y:S01]  /*1940*/  FMUL R5, R5, R2 ;  /* 0x0000000205057220 */ /* 0x000fe20000400000 */
[----:B------:R-:W-:-:S03]  /*1950*/  ISETP.GT.AND P3, PT, R4, RZ, P1 ;  /* 0x000000ff0400720c */ /* 0x000fc60000f64270 */
[----:B------:R-:W-:-:S05]  /*1960*/  FFMA R5, R28, R0, R5 ;  /* 0x000000001c057223 */ /* 0x000fca0000000005 */
[----:B------:R-:W-:-:S05]  /*1970*/  F2FP.TF32.F32.PACK_B R5, R5 ;  /* 0x00000005ff05723e */ /* 0x000fca00024050ff */
[----:B------:R0:W-:Y:S01]  /*1980*/  @P2 STG.E desc[UR12][R10.64+0x20], R5 ;  /* 0x000020050a002986 */ /* 0x0001e2000c10190c */
[----:B------:R-:W-:Y:S05]  /*1990*/  @!P3 BRA `(.L_x_30) ;  /* 0x000000000004b947 */ /* 0x000fea0003800000 */
[----:B------:R4:W5:Y:S02]  /*19a0*/  LDG.E.LTC128B R18, desc[UR12][R6.64+0x24] ;  /* 0x0000240c06127981 */ /* 0x000964000c1e1920 */
.L_x_30:
[----:B------:R-:W-:Y:S05]  /*19b0*/  BSYNC B0 ;  /* 0x0000000000007941 */ /* 0x000fea0003800000 */
.L_x_29:
[----:B0----5:R-:W-:Y:S01]  /*19c0*/  LOP3.LUT R5, R18, 0xffffe000, RZ, 0xc0, !PT ;  /* 0xffffe00012057812 */ /* 0x021fe200078ec0ff */
[----:B------:R-:W-:Y:S01]  /*19d0*/  @P3 IMAD.MOV.U32 R11, RZ, RZ, R15 ;  /* 0x000000ffff0b3224 */ /* 0x000fe200078e000f */
[----:B------:R-:W-:Y:S01]  /*19e0*/  ISETP.GT.AND P0, PT, R4, 0x8, P0 ;  /* 0x000000080400780c */ /* 0x000fe20000704270 */
[----:B------:R-:W-:Y:S02]  /*19f0*/  BSSY B0, `(.L_x_31) ;  /* 0x0000008000007945 */ /* 0x000fe40003800000 */
[----:B------:R-:W-:-:S04]  /*1a00*/  FMUL R10, R5, R2 ;  /* 0x00000002050a7220 */ /* 0x000fc80000400000 */
[----:B------:R-:W-:Y:S01]  /*1a10*/  FFMA R29, R29, R0, R10 ;  /* 0x000000001d1d7223 */ /* 0x000fe2000000000a */
[----:B------:R-:W-:-:S04]  /*1a20*/  @P3 IMAD.MOV.U32 R10, RZ, RZ, R14 ;  /* 0x000000ffff0a3224 */ /* 0x000fc800078e000e */
[----:B------:R-:W-:-:S05]  /*1a30*/  F2FP.TF32.F32.PACK_B R29, R29 ;  /* 0x0000001dff1d723e */ /* 0x000fca00024050ff */
[----:B------:R0:W-:Y:S01]  /*1a40*/  @P3 STG.E desc[UR12][R10.64+0x24], R29 ;  /* 0x0000241d0a003986 */ /* 0x0001e2000c10190c */
[----:B------:R-:W-:Y:S05]  /*1a50*/  @!P0 BRA `(.L_x_32) ;  /* 0x0000000000048947 */ /* 0x000fea0003800000 */
[----:B------:R0:W5:Y:S02]  /*1a60*/  LDG.E.LTC128B R18, desc[UR12][R8.64+0x20] ;  /* 0x0000200c08127981 */ /* 0x000164000c1e1920 */
.L_x_32:
[----:B------:R-:W-:Y:S05]  /*1a70*/  BSYNC B0 ;  /* 0x0000000000007941 */ /* 0x000fea0003800000 */
.L_x_31:
[----:B-----5:R-:W-:Y:S01]  /*1a80*/  LOP3.LUT R5, R18, 0xffffe000, RZ, 0xc0, !PT ;  /* 0xffffe00012057812 */ /* 0x020fe200078ec0ff */
[----:B0-----:R-:W-:Y:S01]  /*1a90*/  @P0 IMAD.MOV.U32 R10, RZ, RZ, R16 ;  /* 0x000000ffff0a0224 */ /* 0x001fe200078e0010 */
[----:B------:R-:W-:Y:S01]  /*1aa0*/  ISETP.GT.AND P1, PT, R4, 0x8, P1 ;  /* 0x000000080400780c */ /* 0x000fe20000f24270 */
[----:B------:R-:W-:Y:S01]  /*1ab0*/  @P0 IMAD.MOV.U32 R11, RZ, RZ, R17 ;  /* 0x000000ffff0b0224 */ /* 0x000fe200078e0011 */
[----:B------:R-:W-:Y:S01]  /*1ac0*/  BSSY B0, `(.L_x_33) ;  /* 0x0000007000007945 */ /* 0x000fe20003800000 */
[----:B------:R-:W-:-:S04]  /*1ad0*/  FMUL R5, R5, R2 ;  /* 0x0000000205057220 */ /* 0x000fc80000400000 */
[----:B------:R-:W-:-:S05]  /*1ae0*/  FFMA R5, R30, R0, R5 ;  /* 0x000000001e057223 */ /* 0x000fca0000000005 */
[----:B------:R-:W-:-:S05]  /*1af0*/  F2FP.TF32.F32.PACK_B R5, R5 ;  /* 0x00000005ff05723e */ /* 0x000fca00024050ff */
[----:B------:R0:W-:Y:S01]  /*1b00*/  @P0 STG.E desc[UR12][R10.64+0x20], R5 ;  /* 0x000020050a000986 */ /* 0x0001e2000c10190c */
[----:B------:R-:W-:Y:S05]  /*1b10*/  @!P1 BRA `(.L_x_34) ;  /* 0x0000000000049947 */ /* 0x000fea0003800000 */
[----:B------:R0:W5:Y:S02]  /*1b20*/  LDG.E.LTC128B R18, desc[UR12][R8.64+0x24] ;  /* 0x0000240c08127981 */ /* 0x000164000c1e1920 */
.L_x_34:
[----:B------:R-:W-:Y:S05]  /*1b30*/  BSYNC B0 ;  /* 0x0000000000007941 */ /* 0x000fea0003800000 */
.L_x_33:
[----:B0----5:R-:W-:Y:S01]  /*1b40*/  LOP3.LUT R5, R18, 0xffffe000, RZ, 0xc0, !PT ;  /* 0xffffe00012057812 */ /* 0x021fe200078ec0ff */
[----:B------:R-:W-:Y:S01]  /*1b50*/  @P1 IMAD.MOV.U32 R11, RZ, RZ, R17 ;  /* 0x000000ffff0b1224 */ /* 0x000fe200078e0011 */
        /* <DEDUP_REMOVED lines=10> */
.L_x_36:
[----:B------:R-:W-:Y:S05]  /*1c00*/  BSYNC B0 ;  /* 0x0000000000007941 */ /* 0x000fea0003800000 */
.L_x_35:
        /* <DEDUP_REMOVED lines=12> */
.L_x_38:
[----:B------:R-:W-:Y:S05]  /*1cd0*/  BSYNC B0 ;  /* 0x0000000000007941 */ /* 0x000fea0003800000 */
.L_x_37:
        /* <DEDUP_REMOVED lines=11> */
.L_x_40:
[----:B------:R-:W-:Y:S05]  /*1d90*/  BSYNC B0 ;  /* 0x0000000000007941 */ /* 0x000fea0003800000 */
.L_x_39:
        /* <DEDUP_REMOVED lines=11> */
.L_x_42:
[----:B------:R-:W-:Y:S05]  /*1e50*/  BSYNC B0 ;  /* 0x0000000000007941 */ /* 0x000fea0003800000 */
.L_x_41:
        /* <DEDUP_REMOVED lines=12> */
.L_x_44:
[----:B------:R-:W-:Y:S05]  /*1f20*/  BSYNC B0 ;  /* 0x0000000000007941 */ /* 0x000fea0003800000 */
.L_x_43:
        /* <DEDUP_REMOVED lines=12> */
.L_x_46:
[----:B------:R-:W-:Y:S05]  /*1ff0*/  BSYNC B0 ;  /* 0x0000000000007941 */ /* 0x000fea0003800000 */
.L_x_45:
        /* <DEDUP_REMOVED lines=11> */
.L_x_48:
[----:B------:R-:W-:Y:S05]  /*20b0*/  BSYNC B0 ;  /* 0x0000000000007941 */ /* 0x000fea0003800000 */
.L_x_47:
        /* <DEDUP_REMOVED lines=11> */
.L_x_50:
[----:B------:R-:W-:Y:S05]  /*2170*/  BSYNC B0 ;  /* 0x0000000000007941 */ /* 0x000fea0003800000 */
.L_x_49:
        /* <DEDUP_REMOVED lines=12> */
.L_x_52:
[----:B------:R-:W-:Y:S05]  /*2240*/  BSYNC B0 ;  /* 0x0000000000007941 */ /* 0x000fea0003800000 */
.L_x_51:
        /* <DEDUP_REMOVED lines=12> */
.L_x_54:
[----:B------:R-:W-:Y:S05]  /*2310*/  BSYNC B0 ;  /* 0x0000000000007941 */ /* 0x000fea0003800000 */
.L_x_53:
        /* <DEDUP_REMOVED lines=11> */
.L_x_56:
[----:B------:R-:W-:Y:S05]  /*23d0*/  BSYNC B0 ;  /* 0x0000000000007941 */ /* 0x000fea0003800000 */
.L_x_55:
        /* <DEDUP_REMOVED lines=11> */
.L_x_58:
[----:B------:R-:W-:Y:S05]  /*2490*/  BSYNC B0 ;  /* 0x0000000000007941 */ /* 0x000fea0003800000 */
.L_x_57:
        /* <DEDUP_REMOVED lines=12> */
.L_x_60:
[----:B------:R-:W-:Y:S05]  /*2560*/  BSYNC B0 ;  /* 0x0000000000007941 */ /* 0x000fea0003800000 */
.L_x_59:
        /* <DEDUP_REMOVED lines=12> */
.L_x_62:
[----:B------:R-:W-:Y:S05]  /*2630*/  BSYNC B0 ;  /* 0x0000000000007941 */ /* 0x000fea0003800000 */
.L_x_61:
        /* <DEDUP_REMOVED lines=11> */
.L_x_64:
[----:B------:R-:W-:Y:S05]  /*26f0*/  BSYNC B0 ;  /* 0x0000000000007941 */ /* 0x000fea0003800000 */
.L_x_63:
        /* <DEDUP_REMOVED lines=11> */
.L_x_66:
[----:B------:R-:W-:Y:S05]  /*27b0*/  BSYNC B0 ;  /* 0x0000000000007941 */ /* 0x000fea0003800000 */
.L_x_65:
        /* <DEDUP_REMOVED lines=12> */
.L_x_68:
[----:B------:R-:W-:Y:S05]  /*2880*/  BSYNC B0 ;  /* 0x0000000000007941 */ /* 0x000fea0003800000 */
.L_x_67:
        /* <DEDUP_REMOVED lines=12> */
.L_x_70:
[----:B------:R-:W-:Y:S05]  /*2950*/  BSYNC B0 ;  /* 0x0000000000007941 */ /* 0x000fea0003800000 */
.L_x_69:
        /* <DEDUP_REMOVED lines=11> */
.L_x_72:
[----:B------:R-:W-:Y:S05]  /*2a10*/  BSYNC B0 ;  /* 0x0000000000007941 */ /* 0x000fea0003800000 */
.L_x_71:
        /* <DEDUP_REMOVED lines=11> */
.L_x_74:
[----:B------:R-:W-:Y:S05]  /*2ad0*/  BSYNC B0 ;  /* 0x0000000000007941 */ /* 0x000fea0003800000 */
.L_x_73:
        /* <DEDUP_REMOVED lines=12> */
.L_x_76:
[----:B------:R-:W-:Y:S05]  /*2ba0*/  BSYNC B0 ;  /* 0x0000000000007941 */ /* 0x000fea0003800000 */
.L_x_75:
        /* <DEDUP_REMOVED lines=12> */
.L_x_78:
[----:B------:R-:W-:Y:S05]  /*2c70*/  BSYNC B0 ;  /* 0x0000000000007941 */ /* 0x000fea0003800000 */
.L_x_77:
[----:B-----5:R-:W-:Y:S01]  /*2c80*/  LOP3.LUT R3, R18, 0xffffe000, RZ, 0xc0, !PT ;  /* 0xffffe00012037812 */ /* 0x020fe200078ec0ff */
[----:B------:R-:W-:Y:S01]  /*2c90*/  BSSY B0, `(.L_x_79) ;  /* 0x0000008000007945 */ /* 0x000fe20003800000 */
[----:B------:R-:W-:-:S03]  /*2ca0*/  ISETP.GT.AND P0, PT, R4, 0x8, P0 ;  /* 0x000000080400780c */ /* 0x000fc60000704270 */
[----:B01-34-:R-:W-:-:S04]  /*2cb0*/  FMUL R6, R3, R2 ;  /* 0x0000000203067220 */ /* 0x01bfc80000400000 */
[----:B------:R-:W-:-:S05]  /*2cc0*/  FFMA R53, R53, R0, R6 ;  /* 0x0000000035357223 */ /* 0x000fca0000000006 */
[----:B------:R-:W-:-:S05]  /*2cd0*/  F2FP.TF32.F32.PACK_B R53, R53 ;  /* 0x00000035ff35723e */ /* 0x000fca00024050ff */
[----:B------:R0:W-:Y:S01]  /*2ce0*/  @P3 STG.E desc[UR12][R14.64+0xe4], R53 ;  /* 0x0000e4350e003986 */ /* 0x0001e2000c10190c */
[----:B------:R-:W-:Y:S05]  /*2cf0*/  @!P0 BRA `(.L_x_80) ;  /* 0x0000000000048947 */ /* 0x000fea0003800000 */
[----:B------:R1:W5:Y:S02]  /*2d00*/  LDG.E.LTC128B R18, desc[UR12][R8.64+0xe0] ;  /* 0x0000e00c08127981 */ /* 0x000364000c1e1920 */
.L_x_80:
[----:B------:R-:W-:Y:S05]  /*2d10*/  BSYNC B0 ;  /* 0x0000000000007941 */ /* 0x000fea0003800000 */
.L_x_79:
[----:B-----5:R-:W-:Y:S01]  /*2d20*/  LOP3.LUT R3, R18, 0xffffe000, RZ, 0xc0, !PT ;  /* 0xffffe00012037812 */ /* 0x020fe200078ec0ff */
[----:B------:R-:W-:Y:S01]  /*2d30*/  @P0 IMAD.MOV.U32 R5, RZ, RZ, R17 ;  /* 0x000000ffff050224 */ /* 0x000fe200078e0011 */
        /* <DEDUP_REMOVED lines=9> */
.L_x_82:
[----:B------:R-:W-:Y:S05]  /*2dd0*/  BSYNC B0 ;  /* 0x0000000000007941 */ /* 0x000fea0003800000 */
.L_x_81:
[----:B---3-5:R-:W-:-:S05]  /*2de0*/  LOP3.LUT R3, R18, 0xffffe000, RZ, 0xc0, !PT ;  /* 0xffffe00012037812 */ /* 0x028fca00078ec0ff */
[----:B------:R-:W-:-:S04]  /*2df0*/  FMUL R2, R3, R2 ;  /* 0x0000000203027220 */ /* 0x000fc80000400000 */
[----:B------:R-:W-:Y:S01]  /*2e00*/  FFMA R2, R55, R0, R2 ;  /* 0x0000000037027223 */ /* 0x000fe20000000002 */
[----:B------:R-:W-:Y:S06]  /*2e10*/  @!P1 EXIT ;  /* 0x000000000000994d */ /* 0x000fec0003800000 */
[----:B------:R-:W-:-:S05]  /*2e20*/  F2FP.TF32.F32.PACK_B R3, R2 ;  /* 0x00000002ff03723e */ /* 0x000fca00024050ff */
[----:B------:R-:W-:Y:S01]  /*2e30*/  STG.E desc[UR12][R16.64+0xe4], R3 ;  /* 0x0000e40310007986 */ /* 0x000fe2000c10190c */
[----:B------:R-:W-:Y:S05]  /*2e40*/  EXIT ;  /* 0x000000000000794d */ /* 0x000fea0003800000 */
.L_x_22:
[----:B------:R-:W-:Y:S01]  /*2e50*/  ULDC.64 UR4, c[0x0][0x650] ;  /* 0x0001940000047ab9 */ /* 0x000fe20000000a00 */
[-C--:B-1----:R-:W-:Y:S01]  /*2e60*/  FMUL R9, R24, R0.reuse ;  /* 0x0000000018097220 */ /* 0x082fe20000400000 */
[----:B------:R-:W-:Y:S01]  /*2e70*/  LEA R6, P1, R12, UR4, 0x2 ;  /* 0x000000040c067c11 */ /* 0x000fe2000f8210ff */
[-C--:B------:R-:W-:Y:S01]  /*2e80*/  FMUL R25, R25, R0.reuse ;  /* 0x0000000019197220 */ /* 0x080fe20000400000 */
[----:B------:R-:W-:Y:S01]  /*2e90*/  ISETP.GT.AND P2, PT, R3, 0x1, PT ;  /* 0x000000010300780c */ /* 0x000fe20003f44270 */
[-C--:B------:R-:W-:Y:S01]  /*2ea0*/  FMUL R11, R26, R0.reuse ;  /* 0x000000001a0b7220 */ /* 0x080fe20000400000 */
[----:B------:R-:W-:Y:S01]  /*2eb0*/  F2FP.TF32.F32.PACK_B R9, R9 ;  /* 0x00000009ff09723e */ /* 0x000fe200024050ff */
[-C--:B------:R-:W-:Y:S01]  /*2ec0*/  FMUL R27, R27, R0.reuse ;  /* 0x000000001b1b7220 */ /* 0x080fe20000400000 */
[----:B------:R-:W-:Y:S01]  /*2ed0*/  LEA.HI.X R7, R12, UR5, R19, 0x2, P1 ;  /* 0x000000050c077c11 */ /* 0x000fe200088f1413 */
[-C--:B------:R-:W-:Y:S01]  /*2ee0*/  FMUL R29, R29, R0.reuse ;  /* 0x000000001d1d7220 */ /* 0x080fe20000400000 */
[----:B------:R-:W-:Y:S01]  /*2ef0*/  ISETP.GT.AND P4, PT, R4, RZ, P2 ;  /* 0x000000ff0400720c */ /* 0x000fe20001784270 */
[-C--:B------:R-:W-:Y:S01]  /*2f00*/  FMUL R13, R30, R0.reuse ;  /* 0x000000001e0d7220 */ /* 0x080fe20000400000 */
[----:B------:R-:W-:Y:S01]  /*2f10*/  ISETP.GT.AND P2, PT, R4, 0x8, P2 ;  /* 0x000000080400780c */ /* 0x000fe20001744270 */
[----:B------:R0:W-:Y:S01]  /*2f20*/  @P3 STG.E desc[UR12][R6.64], R9 ;  /* 0x0000000906003986 */ /* 0x0001e2000c10190c */
[----:B------:R-:W-:Y:S01]  /*2f30*/  SHF.L.U64.HI R5, R16, 0x2, R5 ;  /* 0x0000000210057819 */ /* 0x000fe20000010205 */
[-C--:B------:R-:W-:Y:S01]  /*2f40*/  FMUL R31, R31, R0.reuse ;  /* 0x000000001f1f7220 */ /* 0x080fe20000400000 */
[----:B------:R-:W-:Y:S01]  /*2f50*/  ISETP.GT.AND P1, PT, R4, 0x8, P0 ;  /* 0x000000080400780c */ /* 0x000fe20000724270 */
[----:B------:R-:W-:Y:S01]  /*2f60*/  FMUL R33, R33, R0 ;  /* 0x0000000021217220 */ /* 0x000fe20000400000 */
[----:B------:R-:W-:Y:S01]  /*2f70*/  LEA R16, P3, R16, R6, 0x2 ;  /* 0x0000000610107211 */ /* 0x000fe200078610ff */
[-C--:B------:R-:W-:Y:S01]  /*2f80*/  FMUL R35, R35, R0.reuse ;  /* 0x0000000023237220 */ /* 0x080fe20000400000 */
[----:B------:R-:W-:Y:S01]  /*2f90*/  F2FP.TF32.F32.PACK_B R25, R25 ;  /* 0x00000019ff19723e */ /* 0x000fe200024050ff */
[-C--:B------:R-:W-:Y:S01]  /*2fa0*/  FMUL R37, R37, R0.reuse ;  /* 0x0000000025257220 */ /* 0x080fe20000400000 */
[----:B------:R-:W-:Y:S01]  /*2fb0*/  F2FP.TF32.F32.PACK_B R11, R11 ;  /* 0x0000000bff0b723e */ /* 0x000fe200024050ff */
[----:B------:R-:W-:Y:S01]  /*2fc0*/  IMAD.X R17, R5, 0x1, R7, P3 ;  /* 0x0000000105117824 */ /* 0x000fe200018e0607 */
[----:B------:R-:W-:Y:S01]  /*2fd0*/  F2FP.TF32.F32.PACK_B R27, R27 ;  /* 0x0000001bff1b723e */ /* 0x000fe200024050ff */
[--C-:B------:R-:W-:Y:S01]  /*2fe0*/  @P2 IMAD.MOV.U32 R8, RZ, RZ, R16.reuse ;  /* 0x000000ffff082224 */ /* 0x100fe200078e0010 */
[C---:B------:R-:W-:Y:S01]  /*2ff0*/  ISETP.GT.AND P0, PT, R3.reuse, 0x8, PT ;  /* 0x000000080300780c */ /* 0x040fe20003f04270 */
[--C-:B0-----:R-:W-:Y:S01]  /*3000*/  @P2 IMAD.MOV.U32 R9, RZ, RZ, R17.reuse ;  /* 0x000000ffff092224 */ /* 0x101fe200078e0011 */
[----:B------:R-:W-:Y:S01]  /*3010*/  @P4 STG.E desc[UR12][R6.64+0x4], R25 ;  /* 0x0000041906004986 */ /* 0x000fe2000c10190c */
[----:B------:R-:W-:Y:S01]  /*3020*/  ISETP.GT.AND P3, PT, R3, 0x9, PT ;  /* 0x000000090300780c */ /* 0x000fe20003f64270 */
[-C--:B------:R-:W-:Y:S01]  /*3030*/  FMUL R5, R28, R0.reuse ;  /* 0x000000001c057220 */ /* 0x080fe20000400000 */
[C---:B------:R-:W-:Y:S01]  /*3040*/  ISETP.GT.AND P4, PT, R4.reuse, RZ, P0 ;  /* 0x000000ff0400720c */ /* 0x040fe20000784270 */
[----:B------:R0:W-:Y:S01]  /*3050*/  @P1 STG.E desc[UR12][R16.64], R11 ;  /* 0x0000000b10001986 */ /* 0x0001e2000c10190c */
[C---:B------:R-:W-:Y:S01]  /*3060*/  ISETP.GT.AND P1, PT, R4.reuse, RZ, P3 ;  /* 0x000000ff0400720c */ /* 0x040fe20001f24270 */
[-C--:B------:R-:W-:Y:S01]  /*3070*/  FMUL R39, R39, R0.reuse ;  /* 0x0000000027277220 */ /* 0x080fe20000400000 */
[C---:B------:R-:W-:Y:S01]  /*3080*/  ISETP.GT.AND P3, PT, R4.reuse, 0x8, P3 ;  /* 0x000000080400780c */ /* 0x040fe20001f64270 */
[----:B------:R1:W-:Y:S01]  /*3090*/  @P2 STG.E desc[UR12][R8.64+0x4], R27 ;  /* 0x0000041b08002986 */ /* 0x0003e2000c10190c */
[----:B------:R-:W-:Y:S01]  /*30a0*/  ISETP.GT.AND P2, PT, R4, 0x8, P0 ;  /* 0x000000080400780c */ /* 0x000fe20000744270 */
[-C--:B------:R-:W-:Y:S01]  /*30b0*/  FMUL R41, R41, R0.reuse ;  /* 0x0000000029297220 */ /* 0x080fe20000400000 */
[----:B------:R-:W-:Y:S01]  /*30c0*/  F2FP.TF32.F32.PACK_B R5, R5 ;  /* 0x00000005ff05723e */ /* 0x000fe200024050ff */
[-C--:B------:R-:W-:Y:S01]  /*30d0*/  FMUL R43, R43, R0.reuse ;  /* 0x000000002b2b7220 */ /* 0x080fe20000400000 */
[----:B------:R-:W-:Y:S01]  /*30e0*/  F2FP.TF32.F32.PACK_B R29, R29 ;  /* 0x0000001dff1d723e */ /* 0x000fe200024050ff */
[-C--:B------:R-:W-:Y:S01]  /*30f0*/  FMUL R45, R45, R0.reuse ;  /* 0x000000002d2d7220 */ /* 0x080fe20000400000 */
[----:B------:R-:W-:Y:S01]  /*3100*/  F2FP.TF32.F32.PACK_B R13, R13 ;  /* 0x0000000dff0d723e */ /* 0x000fe200024050ff */
[----:B------:R2:W-:Y:S01]  /*3110*/  @P4 STG.E desc[UR12][R6.64+0x20], R5 ;  /* 0x0000200506004986 */ /* 0x0005e2000c10190c */
[C---:B------:R-:W-:Y:S01]  /*3120*/  ISETP.GT.AND P0, PT, R3.reuse, 0x10, PT ;  /* 0x000000100300780c */ /* 0x040fe20003f04270 */
[-C--:B0-----:R-:W-:Y:S01]  /*3130*/  FMUL R11, R34, R0.reuse ;  /* 0x00000000220b7220 */ /* 0x081fe20000400000 */
[----:B------:R-:W-:Y:S01]  /*3140*/  F2FP.TF32.F32.PACK_B R31, R31 ;  /* 0x0000001fff1f723e */ /* 0x000fe200024050ff */
[----:B------:R-:W-:Y:S01]  /*3150*/  @P1 STG.E desc[UR12][R6.64+0x24], R29 ;  /* 0x0000241d06001986 */ /* 0x000fe2000c10190c */
[----:B------:R-:W-:Y:S01]  /*3160*/  ISETP.GT.AND P1, PT, R3, 0x11, PT ;  /* 0x000000110300780c */ /* 0x000fe20003f24270 */
[----:B-1----:R-:W-:Y:S01]  /*3170*/  @P2 IMAD.MOV.U32 R8, RZ, RZ, R16 ;  /* 0x000000ffff082224 */ /* 0x002fe200078e0010 */
[C---:B------:R-:W-:Y:S01]  /*3180*/  ISETP.GT.AND P5, PT, R4.reuse, RZ, P0 ;  /* 0x000000ff0400720c */ /* 0x040fe200007a4270 */
[----:B------:R-:W-:Y:S01]  /*3190*/  @P2 IMAD.MOV.U32 R9, RZ, RZ, R17 ;  /* 0x000000ffff092224 */ /* 0x000fe200078e0011 */
[----:B------:R-:W-:Y:S01]  /*31a0*/  ISETP.GT.AND P4, PT, R4, RZ, P1 ;  /* 0x000000ff0400720c */ /* 0x000fe20000f84270 */
[-C--:B------:R-:W-:Y:S01]  /*31b0*/  FMUL R47, R47, R0.reuse ;  /* 0x000000002f2f7220 */ /* 0x080fe20000400000 */
[----:B------:R-:W-:Y:S01]  /*31c0*/  F2FP.TF32.F32.PACK_B R33, R33 ;  /* 0x00000021ff21723e */ /* 0x000fe200024050ff */
[-C--:B--2---:R-:W-:Y:S01]  /*31d0*/  FMUL R5, R32, R0.reuse ;  /* 0x0000000020057220 */ /* 0x084fe20000400000 */
[----:B------:R0:W-:Y:S01]  /*31e0*/  @P2 STG.E desc[UR12][R8.64+0x20], R13 ;  /* 0x0000200d08002986 */ /* 0x0001e2000c10190c */
[----:B------:R-:W-:Y:S01]  /*31f0*/  ISETP.GT.AND P2, PT, R4, 0x8, P0 ;  /* 0x000000080400780c */ /* 0x000fe20000744270 */
[-C--:B------:R-:W-:Y:S01]  /*3200*/  FMUL R49, R49, R0.reuse ;  /* 0x0000000031317220 */ /* 0x080fe20000400000 */
[----:B------:R-:W-:Y:S01]  /*3210*/  ISETP.GT.AND P0, PT, R3, 0x18, PT ;  /* 0x000000180300780c */ /* 0x000fe20003f04270 */
[-C--:B------:R-:W-:Y:S01]  /*3220*/  FMUL R51, R51, R0.reuse ;  /* 0x0000000033337220 */ /* 0x080fe20000400000 */
[----:B------:R-:W-:Y:S01]  /*3230*/  F2FP.TF32.F32.PACK_B R5, R5 ;  /* 0x00000005ff05723e */ /* 0x000fe200024050ff */
[-C--:B------:R-:W-:Y:S01]  /*3240*/  FMUL R53, R53, R0.reuse ;  /* 0x0000000035357220 */ /* 0x080fe20000400000 */
[----:B------:R-:W-:Y:S01]  /*3250*/  F2FP.TF32.F32.PACK_B R11, R11 ;  /* 0x0000000bff0b723e */ /* 0x000fe200024050ff */
[----:B------:R-:W-:Y:S01]  /*3260*/  FMUL R15, R54, R0 ;  /* 0x00000000360f7220 */ /* 0x000fe20000400000 */
[----:B------:R-:W-:-:S02]  /*3270*/  F2FP.TF32.F32.PACK_B R35, R35 ;  /* 0x00000023ff23723e */ /* 0x000fc400024050ff */
[----:B------:R-:W-:Y:S01]  /*3280*/  F2FP.TF32.F32.PACK_B R37, R37 ;  /* 0x00000025ff25723e */ /* 0x000fe200024050ff */
[----:B0-----:R-:W-:Y:S02]  /*3290*/  @P3 IMAD.MOV.U32 R8, RZ, RZ, R16 ;  /* 0x000000ffff083224 */ /* 0x001fe400078e0010 */
[----:B------:R-:W-:Y:S01]  /*32a0*/  FMUL R13, R38, R0 ;  /* 0x00000000260d7220 */ /* 0x000fe20000400000 */
[----:B------:R-:W-:Y:S01]  /*32b0*/  @P3 IMAD.MOV.U32 R9, RZ, RZ, R17 ;  /* 0x000000ffff093224 */ /* 0x000fe200078e0011 */
[----:B------:R-:W-:Y:S02]  /*32c0*/  F2FP.TF32.F32.PACK_B R39, R39 ;  /* 0x00000027ff27723e */ /* 0x000fe400024050ff */
[----:B------:R-:W-:Y:S02]  /*32d0*/  F2FP.TF32.F32.PACK_B R41, R41 ;  /* 0x00000029ff29723e */ /* 0x000fe400024050ff */
[----:B------:R0:W-:Y:S01]  /*32e0*/  @P3 STG.E desc[UR12][R8.64+0x24], R31 ;  /* 0x0000241f08003986 */ /* 0x0001e2000c10190c */
[----:B------:R-:W-:-:S02]  /*32f0*/  ISETP.GT.AND P3, PT, R4, 0x8, P1 ;  /* 0x000000080400780c */ /* 0x000fc40000f64270 */
[----:B------:R-:W-:Y:S01]  /*3300*/  ISETP.GT.AND P1, PT, R3, 0x19, PT ;  /* 0x000000190300780c */ /* 0x000fe20003f24270 */
[----:B------:R1:W-:Y:S01]  /*3310*/  @P5 STG.E desc[UR12][R6.64+0x40], R5 ;  /* 0x0000400506005986 */ /* 0x0003e2000c10190c */
[C---:B------:R-:W-:Y:S02]  /*3320*/  ISETP.GT.AND P5, PT, R4.reuse, RZ, P0 ;  /* 0x000000ff0400720c */ /* 0x040fe400007a4270 */
[----:B------:R-:W-:Y:S01]  /*3330*/  F2FP.TF32.F32.PACK_B R13, R13 ;  /* 0x0000000dff0d723e */ /* 0x000fe200024050ff */
[----:B------:R-:W-:Y:S01]  /*3340*/  @P4 STG.E desc[UR12][R6.64+0x44], R33 ;  /* 0x0000442106004986 */ /* 0x000fe2000c10190c */
[----:B------:R-:W-:Y:S02]  /*3350*/  ISETP.GT.AND P4, PT, R4, RZ, P1 ;  /* 0x000000ff0400720c */ /* 0x000fe40000f84270 */
[----:B------:R-:W-:Y:S01]  /*3360*/  F2FP.TF32.F32.PACK_B R43, R43 ;  /* 0x0000002bff2b723e */ /* 0x000fe200024050ff */
[----:B0-----:R-:W-:Y:S01]  /*3370*/  @P2 IMAD.MOV.U32 R8, RZ, RZ, R16 ;  /* 0x000000ffff082224 */ /* 0x001fe200078e0010 */
[----:B------:R-:W-:Y:S01]  /*3380*/  F2FP.TF32.F32.PACK_B R45, R45 ;  /* 0x0000002dff2d723e */ /* 0x000fe200024050ff */
[----:B------:R-:W-:Y:S01]  /*3390*/  @P2 IMAD.MOV.U32 R9, RZ, RZ, R17 ;  /* 0x000000ffff092224 */ /* 0x000fe200078e0011 */
[----:B------:R-:W-:Y:S01]  /*33a0*/  F2FP.TF32.F32.PACK_B R47, R47 ;  /* 0x0000002fff2f723e */ /* 0x000fe200024050ff */
[----:B-1----:R-:W-:Y:S01]  /*33b0*/  FMUL R5, R36, R0 ;  /* 0x0000000024057220 */ /* 0x002fe20000400000 */
[----:B------:R-:W-:-:S02]  /*33c0*/  F2FP.TF32.F32.PACK_B R49, R49 ;  /* 0x00000031ff31723e */ /* 0x000fc400024050ff */
[----:B------:R0:W-:Y:S01]  /*33d0*/  @P2 STG.E desc[UR12][R8.64+0x40], R11 ;  /* 0x0000400b08002986 */ /* 0x0001e2000c10190c */
[----:B------:R-:W-:Y:S02]  /*33e0*/  ISETP.GT.AND P2, PT, R4, 0x8, P0 ;  /* 0x000000080400780c */ /* 0x000fe40000744270 */
[----:B------:R-:W-:Y:S02]  /*33f0*/  F2FP.TF32.F32.PACK_B R5, R5 ;  /* 0x00000005ff05723e */ /* 0x000fe400024050ff */
[----:B------:R-:W-:Y:S02]  /*3400*/  ISETP.GT.AND P0, PT, R3, 0x20, PT ;  /* 0x000000200300780c */ /* 0x000fe40003f04270 */
[----:B------:R-:W-:Y:S02]  /*3410*/  F2FP.TF32.F32.PACK_B R51, R51 ;  /* 0x00000033ff33723e */ /* 0x000fe400024050ff */
[----:B------:R-:W-:Y:S02]  /*3420*/  F2FP.TF32.F32.PACK_B R53, R53 ;  /* 0x00000035ff35723e */ /* 0x000fe400024050ff */
[----:B------:R-:W-:Y:S01]  /*3430*/  F2FP.TF32.F32.PACK_B R15, R15 ;  /* 0x0000000fff0f723e */ /* 0x000fe200024050ff */
[----:B0-----:R-:W-:-:S02]  /*3440*/  @P3 IMAD.MOV.U32 R8, RZ, RZ, R16 ;  /* 0x000000ffff083224 */ /* 0x001fc400078e0010 */
[----:B------:R-:W-:Y:S01]  /*3450*/  FMUL R11, R42, R0 ;  /* 0x000000002a0b7220 */ /* 0x000fe20000400000 */
[----:B------:R-:W-:-:S04]  /*3460*/  @P3 IMAD.MOV.U32 R9, RZ, RZ, R17 ;  /* 0x000000ffff093224 */ /* 0x000fc800078e0011 */
[----:B------:R-:W-:Y:S01]  /*3470*/  F2FP.TF32.F32.PACK_B R11, R11 ;  /* 0x0000000bff0b723e */ /* 0x000fe200024050ff */
[----:B------:R0:W-:Y:S01]  /*3480*/  @P3 STG.E desc[UR12][R8.64+0x44], R35 ;  /* 0x0000442308003986 */ /* 0x0001e2000c10190c */
[C---:B------:R-:W-:Y:S02]  /*3490*/  ISETP.GT.AND P3, PT, R4.reuse, 0x8, P1 ;  /* 0x000000080400780c */ /* 0x040fe40000f64270 */
[C---:B------:R-:W-:Y:S01]  /*34a0*/  ISETP.GT.AND P1, PT, R3.reuse, 0x21, PT ;  /* 0x000000210300780c */ /* 0x040fe20003f24270 */
[----:B------:R1:W-:Y:S01]  /*34b0*/  @P5 STG.E desc[UR12][R6.64+0x60], R5 ;  /* 0x0000600506005986 */ /* 0x0003e2000c10190c */
[C---:B------:R-:W-:Y:S02]  /*34c0*/  ISETP.GT.AND P5, PT, R4.reuse, RZ, P0 ;  /* 0x000000ff0400720c */ /* 0x040fe400007a4270 */
[----:B------:R-:W-:Y:S01]  /*34d0*/  ISETP.GT.AND P0, PT, R4, 0x8, P0 ;  /* 0x000000080400780c */ /* 0x000fe20000704270 */
[----:B------:R-:W-:Y:S01]  /*34e0*/  @P4 STG.E desc[UR12][R6.64+0x64], R37 ;  /* 0x0000642506004986 */ /* 0x000fe2000c10190c */
[----:B------:R-:W-:Y:S01]  /*34f0*/  ISETP.GT.AND P4, PT, R3, 0x29, PT ;  /* 0x000000290300780c */ /* 0x000fe20003f84270 */
[----:B0-----:R-:W-:-:S03]  /*3500*/  @P2 IMAD.MOV.U32 R8, RZ, RZ, R16 ;  /* 0x000000ffff082224 */ /* 0x001fc600078e0010 */
[C---:B------:R-:W-:Y:S01]  /*3510*/  ISETP.GT.AND P6, PT, R4.reuse, RZ, P4 ;  /* 0x000000ff0400720c */ /* 0x040fe200027c4270 */
[----:B------:R-:W-:Y:S01]  /*3520*/  @P2 IMAD.MOV.U32 R9, RZ, RZ, R17 ;  /* 0x000000ffff092224 */ /* 0x000fe200078e0011 */
[----:B------:R-:W-:Y:S01]  /*3530*/  ISETP.GT.AND P4, PT, R4, 0x8, P4 ;  /* 0x000000080400780c */ /* 0x000fe20002784270 */
[----:B-1----:R-:W-:-:S03]  /*3540*/  FMUL R5, R40, R0 ;  /* 0x0000000028057220 */ /* 0x002fc60000400000 */
[----:B------:R0:W-:Y:S01]  /*3550*/  @P2 STG.E desc[UR12][R8.64+0x60], R13 ;  /* 0x0000600d08002986 */ /* 0x0001e2000c10190c */
[C---:B------:R-:W-:Y:S02]  /*3560*/  ISETP.GT.AND P2, PT, R4.reuse, RZ, P1 ;  /* 0x000000ff0400720c */ /* 0x040fe40000f44270 */
[----:B------:R-:W-:Y:S02]  /*3570*/  F2FP.TF32.F32.PACK_B R5, R5 ;  /* 0x00000005ff05723e */ /* 0x000fe400024050ff */
[----:B------:R-:W-:Y:S02]  /*3580*/  ISETP.GT.AND P1, PT, R4, 0x8, P1 ;  /* 0x000000080400780c */ /* 0x000fe40000f24270 */
[----:B------:R-:W-:Y:S02]  /*3590*/  @P6 IMAD.MOV.U32 R2, RZ, RZ, R6 ;  /* 0x000000ffff026224 */ /* 0x000fe400078e0006 */
[----:B0-----:R-:W-:Y:S02]  /*35a0*/  @P3 IMAD.MOV.U32 R8, RZ, RZ, R16 ;  /* 0x000000ffff083224 */ /* 0x001fe400078e0010 */
[----:B------:R-:W-:Y:S01]  /*35b0*/  FMUL R13, R52, R0 ;  /* 0x00000000340d7220 */ /* 0x000fe20000400000 */
[----:B------:R-:W-:-:S04]  /*35c0*/  @P3 IMAD.MOV.U32 R9, RZ, RZ, R17 ;  /* 0x000000ffff093224 */ /* 0x000fc800078e0011 */
[----:B------:R-:W-:Y:S01]  /*35d0*/  F2FP.TF32.F32.PACK_B R13, R13 ;  /* 0x0000000dff0d723e */ /* 0x000fe200024050ff */
[----:B------:R0:W-:Y:S04]  /*35e0*/  @P3 STG.E desc[UR12][R8.64+0x64], R39 ;  /* 0x0000642708003986 */ /* 0x0001e8000c10190c */
[----:B------:R1:W-:Y:S01]  /*35f0*/  @P5 STG.E desc[UR12][R6.64+0x80], R5 ;  /* 0x0000800506005986 */ /* 0x0003e2000c10190c */
[----:B------:R-:W-:-:S03]  /*3600*/  ISETP.GT.AND P5, PT, R3, 0x28, PT ;  /* 0x000000280300780c */ /* 0x000fc60003fa4270 */
[----:B------:R-:W-:Y:S01]  /*3610*/  @P2 STG.E desc[UR12][R6.64+0x84], R41 ;  /* 0x0000842906002986 */ /* 0x000fe2000c10190c */
[C---:B------:R-:W-:Y:S02]  /*3620*/  ISETP.GT.AND P3, PT, R4.reuse, RZ, P5 ;  /* 0x000000ff0400720c */ /* 0x040fe40002f64270 */
[----:B------:R-:W-:Y:S01]  /*3630*/  ISETP.GT.AND P5, PT, R4, 0x8, P5 ;  /* 0x000000080400780c */ /* 0x000fe20002fa4270 */
[----:B0-----:R-:W-:Y:S01]  /*3640*/  @P0 IMAD.MOV.U32 R8, RZ, RZ, R16 ;  /* 0x000000ffff080224 */ /* 0x001fe200078e0010 */
[----:B------:R-:W-:Y:S01]  /*3650*/  ISETP.GT.AND P2, PT, R3, 0x31, PT ;  /* 0x000000310300780c */ /* 0x000fe20003f44270 */
[----:B------:R-:W-:Y:S02]  /*3660*/  @P0 IMAD.MOV.U32 R9, RZ, RZ, R17 ;  /* 0x000000ffff090224 */ /* 0x000fe400078e0011 */
[----:B-1----:R-:W-:-:S03]  /*3670*/  FMUL R5, R44, R0 ;  /* 0x000000002c057220 */ /* 0x002fc60000400000 */
[----:B------:R0:W-:Y:S01]  /*3680*/  @P0 STG.E desc[UR12][R8.64+0x80], R11 ;  /* 0x0000800b08000986 */ /* 0x0001e2000c10190c */
[----:B------:R-:W-:Y:S02]  /*3690*/  ISETP.GT.AND P0, PT, R3, 0x39, PT ;  /* 0x000000390300780c */ /* 0x000fe40003f04270 */
[----:B------:R-:W-:Y:S01]  /*36a0*/  F2FP.TF32.F32.PACK_B R5, R5 ;  /* 0x00000005ff05723e */ /* 0x000fe200024050ff */
[----:B0-----:R-:W-:Y:S02]  /*36b0*/  @P1 IMAD.MOV.U32 R8, RZ, RZ, R16 ;  /* 0x000000ffff081224 */ /* 0x001fe400078e0010 */
[----:B------:R-:W-:Y:S01]  /*36c0*/  FMUL R11, R46, R0 ;  /* 0x000000002e0b7220 */ /* 0x000fe20000400000 */
[----:B------:R-:W-:-:S04]  /*36d0*/  @P1 IMAD.MOV.U32 R9, RZ, RZ, R17 ;  /* 0x000000ffff091224 */ /* 0x000fc800078e0011 */
[----:B------:R-:W-:Y:S01]  /*36e0*/  F2FP.TF32.F32.PACK_B R11, R11 ;  /* 0x0000000bff0b723e */ /* 0x000fe200024050ff */
[----:B------:R0:W-:Y:S01]  /*36f0*/  @P1 STG.E desc[UR12][R8.64+0x84], R43 ;  /* 0x0000842b08001986 */ /* 0x0001e2000c10190c */
[----:B------:R-:W-:-:S03]  /*3700*/  ISETP.GT.AND P1, PT, R3, 0x38, PT ;  /* 0x000000380300780c */ /* 0x000fc60003f24270 */
[----:B------:R1:W-:Y:S01]  /*3710*/  @P3 STG.E desc[UR12][R6.64+0xa0], R5 ;  /* 0x0000a00506003986 */ /* 0x0003e2000c10190c */
[----:B------:R-:W-:Y:S01]  /*3720*/  ISETP.GT.AND P3, PT, R3, 0x30, PT ;  /* 0x000000300300780c */ /* 0x000fe20003f64270 */
[----:B------:R-:W-:-:S05]  /*3730*/  @P6 IMAD.MOV.U32 R3, RZ, RZ, R7 ;  /* 0x000000ffff036224 */ /* 0x000fca00078e0007 */
[----:B------:R2:W-:Y:S01]  /*3740*/  @P6 STG.E desc[UR12][R2.64+0xa4], R45 ;  /* 0x0000a42d02006986 */ /* 0x0005e2000c10190c */
[----:B------:R-:W-:Y:S01]  /*3750*/  ISETP.GT.AND P6, PT, R4, RZ, P3 ;  /* 0x000000ff0400720c */ /* 0x000fe20001fc4270 */
[-C--:B0-----:R-:W-:Y:S01]  /*3760*/  FMUL R9, R50, R0.reuse ;  /* 0x0000000032097220 */ /* 0x081fe20000400000 */
[----:B------:R-:W-:Y:S01]  /*3770*/  ISETP.GT.AND P3, PT, R4, 0x8, P3 ;  /* 0x000000080400780c */ /* 0x000fe20001f64270 */
[-C--:B-1----:R-:W-:Y:S01]  /*3780*/  FMUL R5, R48, R0.reuse ;  /* 0x0000000030057220 */ /* 0x082fe20000400000 */
[----:B------:R-:W-:Y:S02]  /*3790*/  FMUL R0, R55, R0 ;  /* 0x0000000037007220 */ /* 0x000fe40000400000 */
[----:B------:R-:W-:Y:S02]  /*37a0*/  F2FP.TF32.F32.PACK_B R9, R9 ;  /* 0x00000009ff09723e */ /* 0x000fe400024050ff */
[----:B------:R-:W-:Y:S01]  /*37b0*/  F2FP.TF32.F32.PACK_B R5, R5 ;  /* 0x00000005ff05723e */ /* 0x000fe200024050ff */
[----:B--2---:R-:W-:-:S02]  /*37c0*/  @P5 IMAD.MOV.U32 R2, RZ, RZ, R16 ;  /* 0x000000ffff025224 */ /* 0x004fc400078e0010 */
[----:B------:R-:W-:-:S05]  /*37d0*/  @P5 IMAD.MOV.U32 R3, RZ, RZ, R17 ;  /* 0x000000ffff035224 */ /* 0x000fca00078e0011 */
[----:B------:R0:W-:Y:S01]  /*37e0*/  @P5 STG.E desc[UR12][R2.64+0xa0], R11 ;  /* 0x0000a00b02005986 */ /* 0x0001e2000c10190c */
[C---:B------:R-:W-:Y:S02]  /*37f0*/  ISETP.GT.AND P5, PT, R4.reuse, RZ, P2 ;  /* 0x000000ff0400720c */ /* 0x040fe400017a4270 */
[----:B------:R-:W-:Y:S01]  /*3800*/  ISETP.GT.AND P2, PT, R4, 0x8, P2 ;  /* 0x000000080400780c */ /* 0x000fe20001744270 */
[----:B0-----:R-:W-:Y:S02]  /*3810*/  @P4 IMAD.MOV.U32 R2, RZ, RZ, R16 ;  /* 0x000000ffff024224 */ /* 0x001fe400078e0010 */
        /* <DEDUP_REMOVED lines=11> */
[----:B------:R0:W-:Y:S02]  /*38d0*/  @P5 STG.E desc[UR12][R2.64+0xc4], R49 ;  /* 0x0000c43102005986 */ /* 0x0001e4000c10190c */
        /* <DEDUP_REMOVED lines=8> */
[----:B------:R0:W-:Y:S04]  /*3960*/  @P4 STG.E desc[UR12][R2.64+0xe0], R13 ;  /* 0x0000e00d02004986 */ /* 0x0001e8000c10190c */
[----:B------:R1:W-:Y:S01]  /*3970*/  @P6 STG.E desc[UR12][R6.64+0xe4], R53 ;  /* 0x0000e43506006986 */ /* 0x0003e2000c10190c */
[----:B0-----:R-:W-:Y:S02]  /*3980*/  @P1 IMAD.MOV.U32 R2, RZ, RZ, R16 ;  /* 0x000000ffff021224 */ /* 0x001fe400078e0010 */
[----:B------:R-:W-:-:S05]  /*3990*/  @P1 IMAD.MOV.U32 R3, RZ, RZ, R17 ;  /* 0x000000ffff031224 */ /* 0x000fca00078e0011 */
[----:B------:R1:W-:Y:S01]  /*39a0*/  @P1 STG.E desc[UR12][R2.64+0xe0], R15 ;  /* 0x0000e00f02001986 */ /* 0x0003e2000c10190c */
[----:B------:R-:W-:Y:S05]  /*39b0*/  @!P0 EXIT ;  /* 0x000000000000894d */ /* 0x000fea0003800000 */
[----:B-1----:R-:W-:-:S05]  /*39c0*/  F2FP.TF32.F32.PACK_B R3, R0 ;  /* 0x00000000ff03723e */ /* 0x002fca00024050ff */
[----:B------:R-:W-:Y:S01]  /*39d0*/  STG.E desc[UR12][R16.64+0xe4], R3 ;  /* 0x0000e40310007986 */ /* 0x000fe2000c10190c */
[----:B------:R-:W-:Y:S05]  /*39e0*/  EXIT ;  /* 0x000000000000794d */ /* 0x000fea0003800000 */
.L_x_10:
[----:B------:R-:W-:-:S13]  /*39f0*/  ISETP.NE.AND P0, PT, R6, RZ, PT ;  /* 0x000000ff0600720c */ /* 0x000fda0003f05270 */
[----:B------:R-:W-:Y:S05]  /*3a00*/  @P0 EXIT ;  /* 0x000000000000094d */ /* 0x000fea0003800000 */
[----:B------:R-:W-:Y:S01]  /*3a10*/  ELECT P0, URZ, PT ;  /* 0x00000000003f782f */ /* 0x000fe20003800000 */
[----:B------:R-:W-:-:S12]  /*3a20*/  BSSY B0, `(.L_x_83) ;  /* 0x0000083000007945 */ /* 0x000fd80003800000 */
[----:B------:R-:W-:Y:S05]  /*3a30*/  @!P0 BRA `(.L_x_84) ;  /* 0x0000000800048947 */ /* 0x000fea0003800000 */
[----:B------:R-:W-:Y:S02]  /*3a40*/  ISETP.GE.AND P0, PT, R4, 0x1, PT ;  /* 0x000000010400780c */ /* 0x000fe40003f06270 */
[----:B------:R-:W-:-:S04]  /*3a50*/  SHF.R.S32.HI R5, RZ, 0x1f, R8 ;  /* 0x0000001fff057819 */ /* 0x000fc80000011408 */
[----:B------:R-:W-:-:S07]  /*3a60*/  LEA.HI R5, R5, R8, RZ, 0x7 ;  /* 0x0000000805057211 */ /* 0x000fce00078f38ff */
[----:B------:R-:W-:Y:S05]  /*3a70*/  @!P0 BRA `(.L_x_84) ;  /* 0x0000000400f48947 */ /* 0x000fea0003800000 */
[----:B-1---5:R-:W0:Y:S01]  /*3a80*/  S2R R0, SR_CTAID.X ;  /* 0x0000000000007919 */ /* 0x022e220000002500 */
[----:B------:R-:W-:Y:S01]  /*3a90*/  LOP3.LUT R5, R5, 0xffffff80, RZ, 0xc0, !PT ;  /* 0xffffff8005057812 */ /* 0x000fe200078ec0ff */
[----:B------:R-:W-:Y:S01]  /*3aa0*/  ULDC UR4, c[0x0][0x384] ;  /* 0x0000e10000047ab9 */ /* 0x000fe20000000800 */
[C---:B------:R-:W-:Y:S01]  /*3ab0*/  LOP3.LUT P0, RZ, R8.reuse, 0x1f, RZ, 0xc0, !PT ;  /* 0x0000001f08ff7812 */ /* 0x040fe2000780c0ff */
[----:B------:R-:W1:Y:S01]  /*3ac0*/  S2R R10, SR_CTAID.Y ;  /* 0x00000000000a7919 */ /* 0x000e620000002600 */
[----:B------:R-:W-:Y:S01]  /*3ad0*/  ULDC UR5, c[0x0][0x388] ;  /* 0x0000e20000057ab9 */ /* 0x000fe20000000800 */
[----:B------:R-:W-:Y:S01]  /*3ae0*/  IMAD.IADD R5, R8, 0x1, -R5 ;  /* 0x0000000108057824 */ /* 0x000fe200078e0a05 */
[----:B------:R-:W-:Y:S01]  /*3af0*/  LOP3.LUT R18, R3, 0x2, RZ, 0xfc, !PT ;  /* 0x0000000203127812 */ /* 0x000fe200078efcff */
[----:B------:R-:W-:Y:S01]  /*3b00*/  VIADD R22, R4, 0x1 ;  /* 0x0000000104167836 */ /* 0x000fe20000000000 */
[----:B------:R-:W-:Y:S01]  /*3b10*/  CS2R R6, SRZ ;  /* 0x0000000000067805 */ /* 0x000fe2000001ff00 */
[----:B---3--:R-:W-:Y:S01]  /*3b20*/  IMAD.MOV.U32 R2, RZ, RZ, RZ ;  /* 0x000000ffff027224 */ /* 0x008fe200078e00ff */
[----:B------:R-:W-:-:S02]  /*3b30*/  ISETP.NE.AND P1, PT, R5, RZ, PT ;  /* 0x000000ff0500720c */ /* 0x000fc40003f25270 */
[----:B------:R-:W-:Y:S02]  /*3b40*/  CS2R R8, SRZ ;  /* 0x0000000000087805 */ /* 0x000fe4000001ff00 */
[----:B------:R-:W-:Y:S01]  /*3b50*/  ISETP.NE.OR P0, PT, R5, RZ, !P0 ;  /* 0x000000ff0500720c */ /* 0x000fe20004705670 */
[----:B------:R-:W-:Y:S02]  /*3b60*/  IMAD.MOV.U32 R5, RZ, RZ, 0x1 ;  /* 0x00000001ff057424 */ /* 0x000fe400078e00ff */
[----:B0-----:R-:W-:-:S04]  /*3b70*/  IMAD.SHL.U32 R19, R0, 0x40, RZ ;  /* 0x0000004000137824 */ /* 0x001fc800078e00ff */
[----:B------:R-:W-:-:S04]  /*3b80*/  IMAD.HI.U32 R0, R19, UR4, RZ ;  /* 0x0000000413007c27 */ /* 0x000fc8000f8e00ff */
[----:B-1----:R-:W-:Y:S01]  /*3b90*/  IMAD.SHL.U32 R16, R10, 0x40, RZ ;  /* 0x000000400a107824 */ /* 0x002fe200078e00ff */
[----:B------:R-:W-:-:S07]  /*3ba0*/  SHF.R.U32.HI R0, RZ, UR5, R0 ;  /* 0x00000005ff007c19 */ /* 0x000fce0008011600 */
.L_x_88:
[----:B------:R-:W0:Y:S01]  /*3bb0*/  S2R R11, SR_CgaCtaId ;  /* 0x00000000000b7919 */ /* 0x000e220000008800 */
[----:B------:R-:W-:-:S04]  /*3bc0*/  MOV R10, 0x400 ;  /* 0x00000400000a7802 */ /* 0x000fc80000000f00 */
[----:B0-----:R-:W-:Y:S02]  /*3bd0*/  LEA R21, R11, R10, 0x18 ;  /* 0x0000000a0b157211 */ /* 0x001fe400078ec0ff */
[----:B------:R-:W-:-:S03]  /*3be0*/  SHF.L.U32 R10, R5, 0x1f, RZ ;  /* 0x0000001f050a7819 */ /* 0x000fc600000006ff */
[----:B------:R-:W-:-:S07]  /*3bf0*/  IMAD R17, R2, 0x8, R21 ;  /* 0x0000000802117824 */ /* 0x000fce00078e0215 */
.L_x_85:
[----:B0-----:R0:W1:Y:S02]  /*3c00*/  SYNCS.PHASECHK.TRANS64.TRYWAIT P2, [R17+URZ+0x38070], R10 ;  /* 0x0380700a110075a7 */ /* 0x001064000804017f */
[----:B-1----:R-:W-:Y:S05]  /*3c10*/  @!P2 NANOSLEEP.SYNCS 0x989680 ;  /* 0x009896800000a95d */ /* 0x002fea0003900000 */
[----:B------:R-:W1:Y:S02]  /*3c20*/  @!P2 SYNCS.PHASECHK.TRANS64 P2, [R17+URZ+0x38070], R10 ;  /* 0x0380700a1100a5a7 */ /* 0x000e64000804007f */
[----:B-1----:R-:W-:Y:S05]  /*3c30*/  @!P2 BRA `(.L_x_85) ;  /* 0xfffffffc00f0a947 */ /* 0x002fea000383ffff */
[----:B0-----:R-:W0:Y:S02]  /*3c40*/  @!P1 LDC R10, c[0x0][0x580] ;  /* 0x00016000ff0a9b82 */ /* 0x001e240000000800 */
[----:B0-----:R0:W-:Y:S02]  /*3c50*/  @!P1 SYNCS.ARRIVE.TRANS64 RZ, [R17+URZ+0x38000], R10 ;  /* 0x0380000a11ff99a7 */ /* 0x0011e4000800003f */
[----:B0-----:R-:W-:-:S04]  /*3c60*/  PRMT R10, R18, 0x9910, RZ ;  /* 0x00009910120a7816 */ /* 0x001fc800000000ff */
[----:B------:R-:W-:-:S13]  /*3c70*/  ISETP.NE.AND P2, PT, R10, 0x2, PT ;  /* 0x000000020a00780c */ /* 0x000fda0003f45270 */
[----:B------:R-:W-:Y:S05]  /*3c80*/  @P2 BRA `(.L_x_86) ;  /* 0x0000000000042947 */ /* 0x000fea0003800000 */
[----:B------:R-:W-:Y:S01]  /*3c90*/  BPT.TRAP 0x1 ;  /* 0x000000040000795c */ /* 0x000fe20000300000 */
.L_x_86:
[----:B------:R-:W-:Y:S05]  /*3ca0*/  @P0 BRA `(.L_x_87) ;  /* 0x0000000000040947 */ /* 0x000fea0003800000 */
[----:B------:R-:W-:Y:S01]  /*3cb0*/  BPT.TRAP 0x1 ;  /* 0x000000040000795c */ /* 0x000fe20000300000 */
.L_x_87:
[----:B------:R-:W0:Y:S01]  /*3cc0*/  LDC R12, c[0x0][0x380] ;  /* 0x0000e000ff0c7b82 */ /* 0x000e220000000800 */
[----:B------:R-:W-:Y:S01]  /*3cd0*/  R2UR UR4, R0 ;  /* 0x00000000000472ca */ /* 0x000fe200000e0000 */
[----:B------:R-:W-:Y:S01]  /*3ce0*/  ULDC UR14, c[0x0][0x38c] ;  /* 0x0000e300000e7ab9 */ /* 0x000fe20000000800 */
[----:B------:R-:W-:Y:S01]  /*3cf0*/  R2UR UR13, R19 ;  /* 0x00000000130d72ca */ /* 0x000fe200000e0000 */
[----:B------:R-:W-:Y:S01]  /*3d00*/  UISETP.NE.AND UP0, UPT, UR14, 0x1, UPT ;  /* 0x000000010e00788c */ /* 0x000fe2000bf05270 */
[----:B------:R-:W-:Y:S01]  /*3d10*/  R2UR UR10, R21 ;  /* 0x00000000150a72ca */ /* 0x000fe200000e0000 */
[----:B------:R-:W-:Y:S01]  /*3d20*/  ULDC UR23, c[0x0][0x398] ;  /* 0x0000e60000177ab9 */ /* 0x000fe20000000800 */
[----:B------:R-:W-:Y:S01]  /*3d30*/  R2UR UR16, R2 ;  /* 0x00000000021072ca */ /* 0x000fe200000e0000 */
[----:B------:R-:W1:Y:S01]  /*3d40*/  LDC.64 R10, c[0x0][0x3f8] ;  /* 0x0000fe00ff0a7b82 */ /* 0x000e620000000a00 */
[----:B------:R-:W-:Y:S01]  /*3d50*/  R2UR UR18, R8 ;  /* 0x00000000081272ca */ /* 0x000fe200000e0000 */
[----:B------:R-:W-:Y:S01]  /*3d60*/  ULDC UR12, c[0x0][0x3ec] ;  /* 0x0000fb00000c7ab9 */ /* 0x000fe20000000800 */
[----:B------:R-:W-:Y:S01]  /*3d70*/  R2UR UR17, R17 ;  /* 0x00000000111172ca */ /* 0x000fe200000e0000 */
[----:B------:R-:W-:Y:S01]  /*3d80*/  VIADD R22, R22, 0xffffffff ;  /* 0xffffffff16167836 */ /* 0x000fe20000000000 */
[----:B------:R-:W-:Y:S01]  /*3d90*/  ULDC.64 UR26, c[0x0][0x198] ;  /* 0x00006600001a7ab9 */ /* 0x000fe20000000a00 */
[----:B------:R-:W-:Y:S01]  /*3da0*/  ULDC.64 UR20, c[0x0][0x3f0] ;  /* 0x0000fc0000147ab9 */ /* 0x000fe20000000a00 */
[----:B------:R-:W-:Y:S01]  /*3db0*/  @UP0 ULDC.64 UR8, c[0x0][0x390] ;  /* 0x0000e40000080ab9 */ /* 0x000fe20000000a00 */
[----:B------:R-:W1:Y:S01]  /*3dc0*/  LDC.64 R14, c[0x0][0x3d0] ;  /* 0x0000f400ff0e7b82 */ /* 0x000e620000000a00 */
[----:B------:R-:W-:Y:S01]  /*3dd0*/  ISETP.GT.AND P6, PT, R22, 0x1, PT ;  /* 0x000000011600780c */ /* 0x000fe20003fc4270 */
[----:B------:R-:W-:Y:S01]  /*3de0*/  VIADD R2, R2, 0x1 ;  /* 0x0000000102027836 */ /* 0x000fe20000000000 */
[----:B------:R-:W-:Y:S01]  /*3df0*/  UMOV UR24, 0x0 ;  /* 0x0000000000187882 */ /* 0x000fe20000000000 */
[----:B------:R-:W-:-:S02]  /*3e00*/  ULEA UR16, UR16, UR10, 0xd ;  /* 0x0000000a10107291 */ /* 0x000fc4000f8e683f */
[----:B------:R-:W-:Y:S01]  /*3e10*/  USHF.L.U32 UR18, UR18, 0x5, URZ ;  /* 0x0000000512127899 */ /* 0x000fe2000800063f */
[----:B------:R-:W-:Y:S01]  /*3e20*/  ISETP.NE.AND P5, PT, R2, 0xe, PT ;  /* 0x0000000e0200780c */ /* 0x000fe20003fa5270 */
[----:B------:R-:W2:Y:S01]  /*3e30*/  LDC.64 R20, c[0x0][0x3e0] ;  /* 0x0000f800ff147b82 */ /* 0x000ea20000000a00 */
[----:B0-----:R-:W-:Y:S01]  /*3e40*/  ISETP.NE.AND P2, PT, R12, 0x1, PT ;  /* 0x000000010c00780c */ /* 0x001fe20003f45270 */
[----:B------:R-:W-:Y:S01]  /*3e50*/  UIADD3 UR17, UR17, 0x38000, URZ ;  /* 0x0003800011117890 */ /* 0x000fe2000fffe03f */
[----:B------:R-:W-:Y:S01]  /*3e60*/  SEL R2, R2, RZ, P5 ;  /* 0x000000ff02027207 */ /* 0x000fe20002800000 */
[----:B------:R-:W-:-:S10]  /*3e70*/  UMOV UR25, 0x10000000 ;  /* 0x1000000000197882 */ /* 0x000fd40000000000 */
[----:B------:R-:W-:Y:S01]  /*3e80*/  @P2 IMAD.U32 R13, RZ, RZ, UR4 ;  /* 0x00000004ff0d2e24 */ /* 0x000fe2000f8e00ff */
[----:B------:R-:W-:Y:S01]  /*3e90*/  ULDC.64 UR4, c[0x0][0x3c8] ;  /* 0x0000f20000047ab9 */ /* 0x000fe20000000a00 */
[----:B-1----:R-:W-:Y:S02]  /*3ea0*/  IMAD R11, R7, R14, R11 ;  /* 0x0000000e070b7224 */ /* 0x002fe400078e020b */
[----:B------:R-:W-:Y:S01]  /*3eb0*/  IMAD R10, R9, UR5, R10 ;  /* 0x00000005090a7c24 */ /* 0x000fe2000f8e020a */
[----:B------:R-:W-:Y:S02]  /*3ec0*/  @P2 R2UR UR13, R13 ;  /* 0x000000000d0d22ca */ /* 0x000fe400000e0000 */
[----:B------:R-:W0:Y:S01]  /*3ed0*/  LDC R13, c[0x0][0x400] ;  /* 0x00010000ff0d7b82 */ /* 0x000e220000000800 */
[----:B------:R-:W-:Y:S02]  /*3ee0*/  IMAD.U32 R11, R11, 0x20, R10 ;  /* 0x000000200b0b7824 */ /* 0x000fe400078e000a */
[----:B------:R-:W-:-:S05]  /*3ef0*/  VIADD R10, R8, 0x1 ;  /* 0x00000001080a7836 */ /* 0x000fca0000000000 */
[----:B------:R-:W-:-:S03]  /*3f00*/  ISETP.NE.AND P2, PT, R10, UR15, PT ;  /* 0x0000000f0a007c0c */ /* 0x000fc6000bf45270 */
[----:B------:R-:W-:Y:S02]  /*3f10*/  UIMAD.WIDE.U32 UR6, UR13, UR8, URZ ;  /* 0x000000080d0672a5 */ /* 0x000fe4000f8e003f */
[----:B------:R-:W-:Y:S01]  /*3f20*/  UMOV UR5, UR13 ;  /* 0x0000000d00057c82 */ /* 0x000fe20008000000 */
[----:B------:R-:W-:Y:S02]  /*3f30*/  UIADD3 UR6, UP1, UR26, 0xf0, URZ ;  /* 0x000000f01a067890 */ /* 0x000fe4000ff3e03f */
[----:B------:R-:W-:Y:S02]  /*3f40*/  @UP0 USHF.R.U32.HI UR5, URZ, UR9, UR7 ;  /* 0x000000093f050299 */ /* 0x000fe40008011607 */
[----:B------:R-:W-:Y:S02]  /*3f50*/  UIADD3 UR7, -UR13, URZ, URZ ;  /* 0x0000003f0d077290 */ /* 0x000fe4000fffe13f */
[----:B------:R-:W-:Y:S01]  /*3f60*/  UISETP.NE.AND UP0, UPT, UR23, 0x1, UPT ;  /* 0x000000011700788c */ /* 0x000fe2000bf05270 */
[----:B------:R-:W-:-:S02]  /*3f70*/  ULDC.64 UR8, c[0x0][0x3c0] ;  /* 0x0000f00000087ab9 */ /* 0x000fc40000000a00 */
[----:B------:R-:W-:Y:S01]  /*3f80*/  UMOV UR22, UR5 ;  /* 0x0000000500167c82 */ /* 0x000fe20008000000 */
[----:B0-----:R-:W-:Y:S01]  /*3f90*/  IMAD R8, R6, R15, R13 ;  /* 0x0000000f06087224 */ /* 0x001fe200078e020d */
[----:B------:R-:W-:Y:S01]  /*3fa0*/  UIADD3 UR26, UP2, UR26, 0x270, URZ ;  /* 0x000002701a1a7890 */ /* 0x000fe2000ff5e03f */
[----:B------:R-:W-:Y:S02]  /*3fb0*/  VIADD R13, R9, 0x1 ;  /* 0x00000001090d7836 */ /* 0x000fe40000000000 */
[----:B------:R-:W-:Y:S01]  /*3fc0*/  IMAD R12, R12, UR7, R19 ;  /* 0x000000070c0c7c24 */ /* 0x000fe2000f8e0213 */
[----:B------:R-:W-:Y:S01]  /*3fd0*/  UIADD3 UR7, -UR5, URZ, URZ ;  /* 0x0000003f05077290 */ /* 0x000fe2000fffe13f */
[----:B------:R-:W-:Y:S01]  /*3fe0*/  @P2 IMAD.MOV R13, RZ, RZ, R9 ;  /* 0x000000ffff0d2224 */ /* 0x000fe200078e0209 */
[----:B------:R-:W-:Y:S01]  /*3ff0*/  @UP0 ULDC UR10, c[0x0][0x39c] ;  /* 0x0000e700000a0ab9 */ /* 0x000fe20000000800 */
[----:B------:R-:W-:Y:S01]  /*4000*/  IMAD.U32 R8, R8, 0x400, R11 ;  /* 0x0000040008087824 */ /* 0x000fe200078e000b */
[----:B------:R-:W-:Y:S01]  /*4010*/  R2UR UR19, R12 ;  /* 0x000000000c1372ca */ /* 0x000fe200000e0000 */
[----:B------:R-:W-:Y:S01]  /*4020*/  UIMAD.WIDE.U32 UR10, UR5, UR10, URZ ;  /* 0x0000000a050a72a5 */ /* 0x000fe2000f8e003f */
[----:B--2---:R-:W-:Y:S01]  /*4030*/  ISETP.NE.AND P3, PT, R13, R20, PT ;  /* 0x000000140d00720c */ /* 0x004fe20003f65270 */
[----:B------:R-:W-:Y:S01]  /*4040*/  @UP0 ULDC UR29, c[0x0][0x3a0] ;  /* 0x0000e800001d0ab9 */ /* 0x000fe20000000800 */
[----:B------:R-:W-:Y:S01]  /*4050*/  R2UR UR28, R8 ;  /* 0x00000000081c72ca */ /* 0x000fe200000e0000 */
[----:B------:R-:W-:Y:S01]  /*4060*/  @UP0 USHF.R.U32.HI UR22, URZ, UR29, UR11 ;  /* 0x0000001d3f160299 */ /* 0x000fe2000801160b */
[C---:B------:R-:W-:Y:S01]  /*4070*/  VIADD R12, R7.reuse, 0x1 ;  /* 0x00000001070c7836 */ /* 0x040fe20000000000 */
[----:B------:R-:W-:Y:S01]  /*4080*/  UIMAD UR7, UR14, UR7, UR13 ;  /* 0x000000070e0772a4 */ /* 0x000fe2000f8e020d */
[----:B------:R-:W-:Y:S01]  /*4090*/  R2UR UR13, R7 ;  /* 0x00000000070d72ca */ /* 0x000fe200000e0000 */
[----:B------:R-:W-:Y:S01]  /*40a0*/  UMOV UR10, UR18 ;  /* 0x00000012000a7c82 */ /* 0x000fe20008000000 */
[----:B------:R-:W-:Y:S01]  /*40b0*/  R2UR UR11, R16 ;  /* 0x00000000100b72ca */ /* 0x000fe200000e0000 */
[----:B------:R-:W-:Y:S01]  /*40c0*/  UIMAD UR20, UR7, UR9, UR20 ;  /* 0x00000009071472a4 */ /* 0x000fe2000f8e0214 */
[C---:B------:R-:W-:Y:S01]  /*40d0*/  R2UR UR14, R6.reuse ;  /* 0x00000000060e72ca */ /* 0x040fe200000e0000 */
[----:B------:R-:W-:Y:S01]  /*40e0*/  UIMAD UR19, UR19, UR8, UR12 ;  /* 0x00000008131372a4 */ /* 0x000fe2000f8e020c */
[----:B------:R-:W-:Y:S01]  /*40f0*/  R2UR UR12, R9 ;  /* 0x00000000090c72ca */ /* 0x000fe200000e0000 */
[----:B------:R-:W-:Y:S01]  /*4100*/  UIADD3 UR8, -UR22, URZ, URZ ;  /* 0x0000003f16087290 */ /* 0x000fe2000fffe13f */
[----:B------:R-:W-:Y:S01]  /*4110*/  @P3 IMAD.MOV R12, RZ, RZ, R7 ;  /* 0x000000ffff0c3224 */ /* 0x000fe200078e0207 */
[----:B------:R-:W-:Y:S01]  /*4120*/  UIADD3.X UR7, URZ, UR27, URZ, UP1, !UPT ;  /* 0x0000001b3f077290 */ /* 0x000fe20008ffe43f */
[----:B------:R-:W-:Y:S01]  /*4130*/  SEL R8, RZ, 0x1, P5 ;  /* 0x00000001ff087807 */ /* 0x000fe20002800000 */
[----:B------:R-:W-:Y:S01]  /*4140*/  UIMAD UR5, UR23, UR8, UR5 ;  /* 0x00000008170572a4 */ /* 0x000fe2000f8e0205 */
[----:B------:R-:W-:Y:S01]  /*4150*/  VIADD R11, R6, 0x1 ;  /* 0x00000001060b7836 */ /* 0x000fe20000000000 */
[----:B------:R-:W-:Y:S01]  /*4160*/  ISETP.NE.AND P4, PT, R12, R21, PT ;  /* 0x000000150c00720c */ /* 0x000fe20003f85270 */
[----:B------:R-:W-:Y:S01]  /*4170*/  UIADD3 UR8, UR16, 0x1c000, URZ ;  /* 0x0001c00010087890 */ /* 0x000fe2000fffe03f */
[----:B------:R-:W-:Y:S01]  /*4180*/  LOP3.LUT R5, R5, R8, RZ, 0x3c, !PT ;  /* 0x0000000805057212 */ /* 0x000fe200078e3cff */
[----:B------:R-:W-:Y:S01]  /*4190*/  UIMAD UR21, UR5, UR4, UR21 ;  /* 0x00000004051572a4 */ /* 0x000fe2000f8e0215 */
[----:B------:R-:W-:Y:S01]  /*41a0*/  SEL R8, R10, RZ, P2 ;  /* 0x000000ff0a087207 */ /* 0x000fe20001000000 */
[----:B------:R-:W-:Y:S01]  /*41b0*/  UPRMT UR4, UR28, 0x5410, URZ ;  /* 0x000054101c047896 */ /* 0x000fe2000800003f */
[----:B------:R-:W-:Y:S01]  /*41c0*/  SEL R9, R13, RZ, P3 ;  /* 0x000000ff0d097207 */ /* 0x000fe20001800000 */
[----:B------:R-:W-:Y:S01]  /*41d0*/  UIADD3.X UR27, URZ, UR27, URZ, UP2, !UPT ;  /* 0x0000001b3f1b7290 */ /* 0x000fe200097fe43f */
[----:B------:R-:W-:Y:S01]  /*41e0*/  SEL R7, R12, RZ, P4 ;  /* 0x000000ff0c077207 */ /* 0x000fe20002000000 */
[----:B------:R-:W-:-:S04]  /*41f0*/  UMOV UR9, UR17 ;  /* 0x0000001100097c82 */ /* 0x000fc80008000000 */
[----:B------:R-:W-:Y:S01]  /*4200*/  @P4 IMAD.MOV R11, RZ, RZ, R6 ;  /* 0x000000ffff0b4224 */ /* 0x000fe200078e0206 */
[----:B------:R0:W-:Y:S03]  /*4210*/  UTMALDG.5D.IM2COL [UR16], [UR6], UR4 ;  /* 0x00000010060073b4 */ /* 0x0001e60008060004 */
[----:B------:R-:W-:Y:S01]  /*4220*/  IMAD.MOV.U32 R6, RZ, RZ, R11 ;  /* 0x000000ffff067224 */ /* 0x000fe200078e000b */
[----:B------:R0:W-:Y:S02]  /*4230*/  UTMALDG.5D [UR8], [UR26], desc[UR24] ;  /* 0x000018081a0075b4 */ /* 0x0001e40008021000 */
[----:B0-----:R-:W-:Y:S05]  /*4240*/  @P6 BRA `(.L_x_88) ;  /* 0xfffffff800586947 */ /* 0x001fea000383ffff */
.L_x_84:
[----:B------:R-:W-:Y:S05]  /*4250*/  BSYNC B0 ;  /* 0x0000000000007941 */ /* 0x000fea0003800000 */
.L_x_83:
[----:B------:R-:W-:Y:S01]  /*4260*/  ISETP.GE.U32.AND P0, PT, R4, 0xe, PT ;  /* 0x0000000e0400780c */ /* 0x000fe20003f06070 */
[----:B------:R-:W-:-:S12]  /*4270*/  IMAD.MOV.U32 R5, RZ, RZ, 0x1 ;  /* 0x00000001ff057424 */ /* 0x000fd800078e00ff */
[----:B------:R-:W-:Y:S05]  /*4280*/  @!P0 BRA `(.L_x_89) ;  /* 0x00000000001c8947 */ /* 0x000fea0003800000 */
[----:B------:R-:W-:-:S05]  /*4290*/  SHF.R.U32.HI R6, RZ, 0x1, R4 ;  /* 0x00000001ff067819 */ /* 0x000fca0000011604 */
[----:B------:R-:W-:-:S05]  /*42a0*/  IMAD.WIDE.U32 R6, R6, -0x6db6db6d, RZ ;  /* 0x9249249306067825 */ /* 0x000fca00078e00ff */
[----:B-1---5:R-:W-:-:S04]  /*42b0*/  SHF.R.U32.HI R0, RZ, 0x2, R7 ;  /* 0x00000002ff007819 */ /* 0x022fc80000011607 */
[----:B------:R-:W-:-:S04]  /*42c0*/  LOP3.LUT R0, R0, 0x1, RZ, 0xc0, !PT ;  /* 0x0000000100007812 */ /* 0x000fc800078ec0ff */
[----:B------:R-:W-:-:S04]  /*42d0*/  ISETP.NE.U32.AND P0, PT, R0, 0x1, PT ;  /* 0x000000010000780c */ /* 0x000fc80003f05070 */
[----:B------:R-:W-:-:S04]  /*42e0*/  ISETP.NE.U32.AND.EX P0, PT, RZ, RZ, PT, P0 ;  /* 0x000000ffff00720c */ /* 0x000fc80003f05100 */
[----:B------:R-:W-:-:S09]  /*42f0*/  SEL R5, RZ, 0x1, !P0 ;  /* 0x00000001ff057807 */ /* 0x000fd20004000000 */
.L_x_89:
[----:B------:R-:W-:Y:S05]  /*4300*/  WARPSYNC.ALL ;  /* 0x0000000000007948 */ /* 0x000fea0003800000 */
[----:B------:R-:W-:-:S13]  /*4310*/  ELECT P0, URZ, PT ;  /* 0x00000000003f782f */ /* 0x000fda0003800000 */
[----:B------:R-:W-:Y:S05]  /*4320*/  @!P0 EXIT ;  /* 0x000000000000894d */ /* 0x000fea0003800000 */
[----:B------:R-:W-:-:S04]  /*4330*/  LOP3.LUT R3, R3, 0x2, RZ, 0xfc, !PT ;  /* 0x0000000203037812 */ /* 0x000fc800078efcff */
[----:B------:R-:W-:-:S13]  /*4340*/  ISETP.NE.AND P0, PT, R3, 0x3, PT ;  /* 0x000000030300780c */ /* 0x000fda0003f05270 */
[----:B------:R-:W-:Y:S05]  /*4350*/  @!P0 BRA `(.L_x_90) ;  /* 0x0000000000048947 */ /* 0x000fea0003800000 */
[----:B------:R-:W-:Y:S01]  /*4360*/  BPT.TRAP 0x1 ;  /* 0x000000040000795c */ /* 0x000fe20000300000 */
.L_x_90:
[----:B------:R-:W0:Y:S01]  /*4370*/  S2R R7, SR_CgaCtaId ;  /* 0x0000000000077919 */ /* 0x000e220000008800 */
[----:B---3-5:R-:W-:Y:S02]  /*4380*/  SHF.R.U32.HI R2, RZ, 0x1, R4 ;  /* 0x00000001ff027819 */ /* 0x028fe40000011604 */
[----:B-1----:R-:W-:-:S03]  /*4390*/  MOV R0, 0x400 ;  /* 0x0000040000007802 */ /* 0x002fc60000000f00 */
[----:B------:R-:W-:-:S05]  /*43a0*/  IMAD.WIDE.U32 R2, R2, -0x6db6db6d, RZ ;  /* 0x9249249302027825 */ /* 0x000fca00078e00ff */
[----:B------:R-:W-:-:S05]  /*43b0*/  SHF.R.U32.HI R3, RZ, 0x2, R3 ;  /* 0x00000002ff037819 */ /* 0x000fca0000011603 */
[----:B------:R-:W-:Y:S01]  /*43c0*/  IMAD R3, R3, -0xe, R4 ;  /* 0xfffffff203037824 */ /* 0x000fe200078e0204 */
[----:B0-----:R-:W-:Y:S02]  /*43d0*/  LEA R0, R7, R0, 0x18 ;  /* 0x0000000007007211 */ /* 0x001fe400078ec0ff */
[----:B------:R-:W-:-:S03]  /*43e0*/  SHF.L.U32 R7, R5, 0x1f, RZ ;  /* 0x0000001f05077819 */ /* 0x000fc600000006ff */
[----:B------:R-:W-:-:S04]  /*43f0*/  VIADD R0, R0, 0x38070 ;  /* 0x0003807000007836 */ /* 0x000fc80000000000 */
[----:B------:R-:W-:-:S07]  /*4400*/  IMAD R2, R3, 0x8, R0 ;  /* 0x0000000803027824 */ /* 0x000fce00078e0200 */
.L_x_91:
[----:B0-----:R0:W1:Y:S02]  /*4410*/  SYNCS.PHASECHK.TRANS64.TRYWAIT P0, [R2+URZ], R7 ;  /* 0x00000007020075a7 */ /* 0x001064000800017f */
[----:B-1----:R-:W-:Y:S05]  /*4420*/  @!P0 NANOSLEEP.SYNCS 0x989680 ;  /* 0x009896800000895d */ /* 0x002fea0003900000 */
[----:B------:R-:W1:Y:S02]  /*4430*/  @!P0 SYNCS.PHASECHK.TRANS64 P0, [R2+URZ], R7 ;  /* 0x00000007020085a7 */ /* 0x000e64000800007f */
[----:B-1----:R-:W-:Y:S05]  /*4440*/  @!P0 BRA `(.L_x_91) ;  /* 0xfffffffc00f08947 */ /* 0x002fea000383ffff */
[----:B------:R-:W-:-:S05]  /*4450*/  VIADD R3, R3, 0x1 ;  /* 0x0000000103037836 */ /* 0x000fca0000000000 */
[----:B------:R-:W-:-:S04]  /*4460*/  ISETP.NE.AND P0, PT, R3, 0xe, PT ;  /* 0x0000000e0300780c */ /* 0x000fc80003f05270 */
[----:B0-----:R-:W-:Y:S02]  /*4470*/  SEL R2, RZ, 0x1, P0 ;  /* 0x00000001ff027807 */ /* 0x001fe40000000000 */
[----:B------:R-:W-:Y:S02]  /*4480*/  SEL R3, R3, RZ, P0 ;  /* 0x000000ff03037207 */ /* 0x000fe40000000000 */
[----:B------:R-:W-:-:S03]  /*4490*/  LOP3.LUT R7, R5, R2, RZ, 0x3c, !PT ;  /* 0x0000000205077212 */ /* 0x000fc600078e3cff */
[----:B------:R-:W-:Y:S01]  /*44a0*/  IMAD R2, R3, 0x8, R0 ;  /* 0x0000000803027824 */ /* 0x000fe200078e0200 */
[----:B------:R-:W-:-:S07]  /*44b0*/  SHF.L.U32 R5, R7, 0x1f, RZ ;  /* 0x0000001f07057819 */ /* 0x000fce00000006ff */
.L_x_92:
        /* <DEDUP_REMOVED lines=11> */
.L_x_93:
        /* <DEDUP_REMOVED lines=11> */
.L_x_94:
        /* <DEDUP_REMOVED lines=11> */
.L_x_95:
        /* <DEDUP_REMOVED lines=11> */
.L_x_96:
        /* <DEDUP_REMOVED lines=11> */
.L_x_97:
        /* <DEDUP_REMOVED lines=11> */
.L_x_98:
        /* <DEDUP_REMOVED lines=11> */
.L_x_99:
        /* <DEDUP_REMOVED lines=11> */
.L_x_100:
        /* <DEDUP_REMOVED lines=11> */
.L_x_101:
        /* <DEDUP_REMOVED lines=11> */
.L_x_102:
        /* <DEDUP_REMOVED lines=11> */
.L_x_103:
        /* <DEDUP_REMOVED lines=11> */
.L_x_104:
[----:B0-----:R0:W1:Y:S02]  /*4d00*/  SYNCS.PHASECHK.TRANS64.TRYWAIT P0, [R3+URZ], R0 ;  /* 0x00000000030075a7 */ /* 0x001064000800017f */
[----:B-1----:R-:W-:Y:S05]  /*4d10*/  @!P0 NANOSLEEP.SYNCS 0x989680 ;  /* 0x009896800000895d */ /* 0x002fea0003900000 */
[----:B------:R-:W1:Y:S02]  /*4d20*/  @!P0 SYNCS.PHASECHK.TRANS64 P0, [R3+URZ], R0 ;  /* 0x00000000030085a7 */ /* 0x000e64000800007f */
[----:B-1----:R-:W-:Y:S05]  /*4d30*/  @P0 EXIT ;  /* 0x000000000000094d */ /* 0x002fea0003800000 */
[----:B------:R-:W-:Y:S05]  /*4d40*/  BRA `(.L_x_104) ;  /* 0xfffffffc00ec7947 */ /* 0x000fea000383ffff */
.L_x_105:
[----:B------:R-:W-:-:S00]  /*4d50*/  BRA `(.L_x_105) ;  /* 0xfffffffc00fc7947 */ /* 0x000fc0000383ffff */
[----:B------:R-:W-:-:S00]  /*4d60*/  NOP ;  /* 0x0000000000007918 */ /* 0x000fc00000000000 */
        /* <DEDUP_REMOVED lines=9> */
.L_x_106:


//--------------------- .nv.shared._ZN7cutlass13device_kernelINS_4conv6kernel13ConvUniversalINS1_16ConvProblemShapeILNS1_8OperatorE0ELi3EEENS1_10collective14CollectiveConvINS1_46MainloopSm90TmaGmmaWarpSpecializedImplicitGemmILS5_0ELi14ELi3EN4cute5tupleIJNSA_1CILi1EEESD_SD_EEENS1_36KernelImplicitTmaWarpSpecializedSm90ELi1EEENSB_IJNSC_ILi64EEESH_NSB_IJNSC_ILi32EEEEEEEEENS_10tfloat32_tESL_NSA_8TiledMMAINSA_8MMA_AtomIJNSA_4SM904GMMA29MMA_64x64x8_F32TF32TF32_SS_TNILNSP_7ScaleInE1ELSR_1EEEEEENSA_6LayoutISE_NSB_IJNSC_ILi0EEESV_SV_EEEEENSB_IJNSA_10UnderscoreESY_SY_EEEEENS7_6detail26Sm90ImplicitGemmTileTraitsINSA_20SM90_TMA_LOAD_IM2COLENSA_14ComposedLayoutINSA_7SwizzleILi3ELi4ELi3EEENSA_18smem_ptr_flag_bitsILi32EEENSU_INSB_IJNSB_IJNSC_ILi8EEES19_EEENSB_IJSI_SD_EEENSB_IJSD_NSC_ILi14EEEEEEEEENSB_IJNSB_IJSI_NSC_ILi256EEEEEENSB_IJSD_SV_EEENSB_IJSV_NSC_ILi2048EEEEEEEEEEEEEvEENS12_INSA_13SM90_TMA_LOADES1M_vEEEENS_8epilogue10collective6detail29Sm90TmaWarpSpecializedAdapterINS1S_15DefaultEpilogueISL_NSB_IJNSB_IJllllEEESD_SV_EEES1X_NS1R_6thread17LinearCombinationISL_Li1EffLNS1Y_9ScaleType4KindE0ELNS_15FloatRoundStyleE2ESL_EENS_4gemm15EpilogueDefaultEEEEEvvEEEEvNT_6ParamsE --------------------------
	.section	.nv.shared._ZN7cutlass13device_kernelINS_4conv6kernel13ConvUniversalINS1_16ConvProblemShapeILNS1_8OperatorE0ELi3EEENS1_10collective14CollectiveConvINS1_46MainloopSm90TmaGmmaWarpSpecializedImplicitGemmILS5_0ELi14ELi3EN4cute5tupleIJNSA_1CILi1EEESD_SD_EEENS1_36KernelImplicitTmaWarpSpecializedSm90ELi1EEENSB_IJNSC_ILi64EEESH_NSB_IJNSC_ILi32EEEEEEEEENS_10tfloat32_tESL_NSA_8TiledMMAINSA_8MMA_AtomIJNSA_4SM904GMMA29MMA_64x64x8_F32TF32TF32_SS_TNILNSP_7ScaleInE1ELSR_1EEEEEENSA_6LayoutISE_NSB_IJNSC_ILi0EEESV_SV_EEEEENSB_IJNSA_10UnderscoreESY_SY_EEEEENS7_6detail26Sm90ImplicitGemmTileTraitsINSA_20SM90_TMA_LOAD_IM2COLENSA_14ComposedLayoutINSA_7SwizzleILi3ELi4ELi3EEENSA_18smem_ptr_flag_bitsILi32EEENSU_INSB_IJNSB_IJNSC_ILi8EEES19_EEENSB_IJSI_SD_EEENSB_IJSD_NSC_ILi14EEEEEEEEENSB_IJNSB_IJSI_NSC_ILi256EEEEEENSB_IJSD_SV_EEENSB_IJSV_NSC_ILi2048EEEEEEEEEEEEEvEENS12_INSA_13SM90_TMA_LOADES1M_vEEEENS_8epilogue10collective6detail29Sm90TmaWarpSpecializedAdapterINS1S_15DefaultEpilogueISL_NSB_IJNSB_IJllllEEESD_SV_EEES1X_NS1R_6thread17LinearCombinationISL_Li1EffLNS1Y_9ScaleType4KindE0ELNS_15FloatRoundStyleE2ESL_EENS_4gemm15EpilogueDefaultEEEEEvvEEEEvNT_6ParamsE,"aw",@nobits
	.sectionflags	@""
	.align	16
	.zero		1024


//--------------------- .nv.shared.reserved.0     --------------------------
	.section	.nv.shared.reserved.0,"aw",@nobits
	.weak		__nv_reservedSMEM_offset_0_alias
	.size		__nv_reservedSMEM_offset_0_alias, 0, 0
	.other		__nv_reservedSMEM_offset_0_alias,@"STO_CUDA_RESERVED_SHARED STV_DEFAULT"
__nv_reservedSMEM_offset_0_alias:
	.zero		0


//--------------------- .nv.global                --------------------------
	.section	.nv.global,"aw",@nobits
.nv.global:
	.type		_ZN39_INTERNAL_fcaf7b29_4_k_cu_f96091f0_26664cute1_E,@object
	.size		_ZN39_INTERNAL_fcaf7b29_4_k_cu_f96091f0_26664cute1_E,(_ZN39_INTERNAL_fcaf7b29_4_k_cu_f96091f0_26664cuda3std3__45__cpo6cbeginE - _ZN39_INTERNAL_fcaf7b29_4_k_cu_f96091f0_26664cute1_E)
_ZN39_INTERNAL_fcaf7b29_4_k_cu_f96091f0_26664cute1_E:
	.zero		1
	.type		_ZN39_INTERNAL_fcaf7b29_4_k_cu_f96091f0_26664cuda3std3__45__cpo6cbeginE,@object
	.size		_ZN39_INTERNAL_fcaf7b29_4_k_cu_f96091f0_26664cuda3std3__45__cpo6cbeginE,(_ZN39_INTERNAL_fcaf7b29_4_k_cu_f96091f0_26664cuda3std3__48in_placeE - _ZN39_INTERNAL_fcaf7b29_4_k_cu_f96091f0_26664cuda3std3__45__cpo6cbeginE)
_ZN39_INTERNAL_fcaf7b29_4_k_cu_f96091f0_26664cuda3std3__45__cpo6cbeginE:
	.zero		1
	.type		_ZN39_INTERNAL_fcaf7b29_4_k_cu_f96091f0_26664cuda3std3__48in_placeE,@object
	.size		_ZN39_INTERNAL_fcaf7b29_4_k_cu_f96091f0_26664cuda3std3__48in_placeE,(_ZN39_INTERNAL_fcaf7b29_4_k_cu_f96091f0_26664cuda3std6ranges3__45__cpo9iter_moveE - _ZN39_INTERNAL_fcaf7b29_4_k_cu_f96091f0_26664cuda3std3__48in_placeE)
_ZN39_INTERNAL_fcaf7b29_4_k_cu_f96091f0_26664cuda3std3__48in_placeE:
	.zero		1
	.type		_ZN39_INTERNAL_fcaf7b29_4_k_cu_f96091f0_26664cuda3std6ranges3__45__cpo9iter_moveE,@object
	.size		_ZN39_INTERNAL_fcaf7b29_4_k_cu_f96091f0_26664cuda3std6ranges3__45__cpo9iter_moveE,(_ZN39_INTERNAL_fcaf7b29_4_k_cu_f96091f0_26664cuda3std3__45__cpo5beginE - _ZN39_INTERNAL_fcaf7b29_4_k_cu_f96091f0_26664cuda3std6ranges3__45__cpo9iter_moveE)
_ZN39_INTERNAL_fcaf7b29_4_k_cu_f96091f0_26664cuda3std6ranges3__45__cpo9iter_moveE:
	.zero		1
	.type		_ZN39_INTERNAL_fcaf7b29_4_k_cu_f96091f0_26664cuda3std3__45__cpo5beginE,@object
	.size		_ZN39_INTERNAL_fcaf7b29_4_k_cu_f96091f0_26664cuda3std3__45__cpo5beginE,(_ZN39_INTERNAL_fcaf7b29_4_k_cu_f96091f0_26664cuda3std3__441_GLOBAL__N__fcaf7b29_4_k_cu_f96091f0_26666ignoreE - _ZN39_INTERNAL_fcaf7b29_4_k_cu_f96091f0_26664cuda3std3__45__cpo5beginE)
_ZN39_INTERNAL_fcaf7b29_4_k_cu_f96091f0_26664cuda3std3__45__cpo5beginE:
	.zero		1
	.type		_ZN39_INTERNAL_fcaf7b29_4_k_cu_f96091f0_26664cuda3std3__441_GLOBAL__N__fcaf7b29_4_k_cu_f96091f0_26666ignoreE,@object
	.size		_ZN39_INTERNAL_fcaf7b29_4_k_cu_f96091f0_26664cuda3std3__441_GLOBAL__N__fcaf7b29_4_k_cu_f96091f0_26666ignoreE,(_ZN39_INTERNAL_fcaf7b29_4_k_cu_f96091f0_26664cute7productE - _ZN39_INTERNAL_fcaf7b29_4_k_cu_f96091f0_26664cuda3std3__441_GLOBAL__N__fcaf7b29_4_k_cu_f96091f0_26666ignoreE)
_ZN39_INTERNAL_fcaf7b29_4_k_cu_f96091f0_26664cuda3std3__441_GLOBAL__N__fcaf7b29_4_k_cu_f96091f0_26666ignoreE:
	.zero		1
	.type		_ZN39_INTERNAL_fcaf7b29_4_k_cu_f96091f0_26664cute7productE,@object
	.size		_ZN39_INTERNAL_fcaf7b29_4_k_cu_f96091f0_26664cute7productE,(_ZN39_INTERNAL_fcaf7b29_4_k_cu_f96091f0_26664cuda3std3__45__cpo3endE - _ZN39_INTERNAL_fcaf7b29_4_k_cu_f96091f0_26664cute7productE)
_ZN39_INTERNAL_fcaf7b29_4_k_cu_f96091f0_26664cute7productE:
	.zero		1
	.type		_ZN39_INTERNAL_fcaf7b29_4_k_cu_f96091f0_26664cuda3std3__45__cpo3endE,@object
	.size		_ZN39_INTERNAL_fcaf7b29_4_k_cu_f96091f0_26664cuda3std3__45__cpo3endE,(_ZN39_INTERNAL_fcaf7b29_4_k_cu_f96091f0_26664cuda3std3__419piecewise_constructE - _ZN39_INTERNAL_fcaf7b29_4_k_cu_f96091f0_26664cuda3std3__45__cpo3endE)
_ZN39_INTERNAL_fcaf7b29_4_k_cu_f96091f0_26664cuda3std3__45__cpo3endE:
	.zero		1
	.type		_ZN39_INTERNAL_fcaf7b29_4_k_cu_f96091f0_26664cuda3std3__419piecewise_constructE,@object
	.size		_ZN39_INTERNAL_fcaf7b29_4_k_cu_f96091f0_26664cuda3std3__419piecewise_constructE,(_ZN39_INTERNAL_fcaf7b29_4_k_cu_f96091f0_26664cuda3std3__45__cpo4cendE - _ZN39_INTERNAL_fcaf7b29_4_k_cu_f96091f0_26664cuda3std3__419piecewise_constructE)
_ZN39_INTERNAL_fcaf7b29_4_k_cu_f96091f0_26664cuda3std3__419piecewise_constructE:
	.zero		1
	.type		_ZN39_INTERNAL_fcaf7b29_4_k_cu_f96091f0_26664cuda3std3__45__cpo4cendE,@object
	.size		_ZN39_INTERNAL_fcaf7b29_4_k_cu_f96091f0_26664cuda3std3__45__cpo4cendE,(_ZN39_INTERNAL_fcaf7b29_4_k_cu_f96091f0_26664cuda3std6ranges3__45__cpo4swapE - _ZN39_INTERNAL_fcaf7b29_4_k_cu_f96091f0_26664cuda3std3__45__cpo4cendE)
_ZN39_INTERNAL_fcaf7b29_4_k_cu_f96091f0_26664cuda3std3__45__cpo4cendE:
	.zero		1
	.type		_ZN39_INTERNAL_fcaf7b29_4_k_cu_f96091f0_26664cuda3std6ranges3__45__cpo4swapE,@object
	.size		_ZN39_INTERNAL_fcaf7b29_4_k_cu_f96091f0_26664cuda3std6ranges3__45__cpo4swapE,(.L_7 - _ZN39_INTERNAL_fcaf7b29_4_k_cu_f96091f0_26664cuda3std6ranges3__45__cpo4swapE)
_ZN39_INTERNAL_fcaf7b29_4_k_cu_f96091f0_26664cuda3std6ranges3__45__cpo4swapE:
	.zero		1
.L_7:


//--------------------- .nv.constant0._ZN7cutlass13device_kernelINS_4conv6kernel13ConvUniversalINS1_16ConvProblemShapeILNS1_8OperatorE0ELi3EEENS1_10collective14CollectiveConvINS1_46MainloopSm90TmaGmmaWarpSpecializedImplicitGemmILS5_0ELi14ELi3EN4cute5tupleIJNSA_1CILi1EEESD_SD_EEENS1_36KernelImplicitTmaWarpSpecializedSm90ELi1EEENSB_IJNSC_ILi64EEESH_NSB_IJNSC_ILi32EEEEEEEEENS_10tfloat32_tESL_NSA_8TiledMMAINSA_8MMA_AtomIJNSA_4SM904GMMA29MMA_64x64x8_F32TF32TF32_SS_TNILNSP_7ScaleInE1ELSR_1EEEEEENSA_6LayoutISE_NSB_IJNSC_ILi0EEESV_SV_EEEEENSB_IJNSA_10UnderscoreESY_SY_EEEEENS7_6detail26Sm90ImplicitGemmTileTraitsINSA_20SM90_TMA_LOAD_IM2COLENSA_14ComposedLayoutINSA_7SwizzleILi3ELi4ELi3EEENSA_18smem_ptr_flag_bitsILi32EEENSU_INSB_IJNSB_IJNSC_ILi8EEES19_EEENSB_IJSI_SD_EEENSB_IJSD_NSC_ILi14EEEEEEEEENSB_IJNSB_IJSI_NSC_ILi256EEEEEENSB_IJSD_SV_EEENSB_IJSV_NSC_ILi2048EEEEEEEEEEEEEvEENS12_INSA_13SM90_TMA_LOADES1M_vEEEENS_8epilogue10collective6detail29Sm90TmaWarpSpecializedAdapterINS1S_15DefaultEpilogueISL_NSB_IJNSB_IJllllEEESD_SV_EEES1X_NS1R_6thread17LinearCombinationISL_Li1EffLNS1Y_9ScaleType4KindE0ELNS_15FloatRoundStyleE2ESL_EENS_4gemm15EpilogueDefaultEEEEEvvEEEEvNT_6ParamsE --------------------------
	.section	.nv.constant0._ZN7cutlass13device_kernelINS_4conv6kernel13ConvUniversalINS1_16ConvProblemShapeILNS1_8OperatorE0ELi3EEENS1_10collective14CollectiveConvINS1_46MainloopSm90TmaGmmaWarpSpecializedImplicitGemmILS5_0ELi14ELi3EN4cute5tupleIJNSA_1CILi1EEESD_SD_EEENS1_36KernelImplicitTmaWarpSpecializedSm90ELi1EEENSB_IJNSC_ILi64EEESH_NSB_IJNSC_ILi32EEEEEEEEENS_10tfloat32_tESL_NSA_8TiledMMAINSA_8MMA_AtomIJNSA_4SM904GMMA29MMA_64x64x8_F32TF32TF32_SS_TNILNSP_7ScaleInE1ELSR_1EEEEEENSA_6LayoutISE_NSB_IJNSC_ILi0EEESV_SV_EEEEENSB_IJNSA_10UnderscoreESY_SY_EEEEENS7_6detail26Sm90ImplicitGemmTileTraitsINSA_20SM90_TMA_LOAD_IM2COLENSA_14ComposedLayoutINSA_7SwizzleILi3ELi4ELi3EEENSA_18smem_ptr_flag_bitsILi32EEENSU_INSB_IJNSB_IJNSC_ILi8EEES19_EEENSB_IJSI_SD_EEENSB_IJSD_NSC_ILi14EEEEEEEEENSB_IJNSB_IJSI_NSC_ILi256EEEEEENSB_IJSD_SV_EEENSB_IJSV_NSC_ILi2048EEEEEEEEEEEEEvEENS12_INSA_13SM90_TMA_LOADES1M_vEEEENS_8epilogue10collective6detail29Sm90TmaWarpSpecializedAdapterINS1S_15DefaultEpilogueISL_NSB_IJNSB_IJllllEEESD_SV_EEES1X_NS1R_6thread17LinearCombinationISL_Li1EffLNS1Y_9ScaleType4KindE0ELNS_15FloatRoundStyleE2ESL_EENS_4gemm15EpilogueDefaultEEEEEvvEEEEvNT_6ParamsE,"a",@progbits
	.sectionflags	@""
	.align	4
.nv.constant0._ZN7cutlass13device_kernelINS_4conv6kernel13ConvUniversalINS1_16ConvProblemShapeILNS1_8OperatorE0ELi3EEENS1_10collective14CollectiveConvINS1_46MainloopSm90TmaGmmaWarpSpecializedImplicitGemmILS5_0ELi14ELi3EN4cute5tupleIJNSA_1CILi1EEESD_SD_EEENS1_36KernelImplicitTmaWarpSpecializedSm90ELi1EEENSB_IJNSC_ILi64EEESH_NSB_IJNSC_ILi32EEEEEEEEENS_10tfloat32_tESL_NSA_8TiledMMAINSA_8MMA_AtomIJNSA_4SM904GMMA29MMA_64x64x8_F32TF32TF32_SS_TNILNSP_7ScaleInE1ELSR_1EEEEEENSA_6LayoutISE_NSB_IJNSC_ILi0EEESV_SV_EEEEENSB_IJNSA_10UnderscoreESY_SY_EEEEENS7_6detail26Sm90ImplicitGemmTileTraitsINSA_20SM90_TMA_LOAD_IM2COLENSA_14ComposedLayoutINSA_7SwizzleILi3ELi4ELi3EEENSA_18smem_ptr_flag_bitsILi32EEENSU_INSB_IJNSB_IJNSC_ILi8EEES19_EEENSB_IJSI_SD_EEENSB_IJSD_NSC_ILi14EEEEEEEEENSB_IJNSB_IJSI_NSC_ILi256EEEEEENSB_IJSD_SV_EEENSB_IJSV_NSC_ILi2048EEEEEEEEEEEEEvEENS12_INSA_13SM90_TMA_LOADES1M_vEEEENS_8epilogue10collective6detail29Sm90TmaWarpSpecializedAdapterINS1S_15DefaultEpilogueISL_NSB_IJNSB_IJllllEEESD_SV_EEES1X_NS1R_6thread17LinearCombinationISL_Li1EffLNS1Y_9ScaleType4KindE0ELNS_15FloatRoundStyleE2ESL_EENS_4gemm15EpilogueDefaultEEEEEvvEEEEvNT_6ParamsE:
	.zero		1664


//--------------------- SYMBOLS --------------------------

	.type		.nv.reservedSmem.offset0,@object
	.size		.nv.reservedSmem.offset0,0x4
